//
// Generated by NVIDIA NVVM Compiler
//
// Compiler Build ID: CL-36424714
// Cuda compilation tools, release 13.0, V13.0.88
// Based on NVVM 20.0.0
//

.version 9.0
.target sm_100
.address_size 64

	// .globl	_Z25double_sha256_full_kernelPKjPji
.global .align 4 .b8 K[256] = {152, 47, 138, 66, 145, 68, 55, 113, 207, 251, 192, 181, 165, 219, 181, 233, 91, 194, 86, 57, 241, 17, 241, 89, 164, 130, 63, 146, 213, 94, 28, 171, 152, 170, 7, 216, 1, 91, 131, 18, 190, 133, 49, 36, 195, 125, 12, 85, 116, 93, 190, 114, 254, 177, 222, 128, 167, 6, 220, 155, 116, 241, 155, 193, 193, 105, 155, 228, 134, 71, 190, 239, 198, 157, 193, 15, 204, 161, 12, 36, 111, 44, 233, 45, 170, 132, 116, 74, 220, 169, 176, 92, 218, 136, 249, 118, 82, 81, 62, 152, 109, 198, 49, 168, 200, 39, 3, 176, 199, 127, 89, 191, 243, 11, 224, 198, 71, 145, 167, 213, 81, 99, 202, 6, 103, 41, 41, 20, 133, 10, 183, 39, 56, 33, 27, 46, 252, 109, 44, 77, 19, 13, 56, 83, 84, 115, 10, 101, 187, 10, 106, 118, 46, 201, 194, 129, 133, 44, 114, 146, 161, 232, 191, 162, 75, 102, 26, 168, 112, 139, 75, 194, 163, 81, 108, 199, 25, 232, 146, 209, 36, 6, 153, 214, 133, 53, 14, 244, 112, 160, 106, 16, 22, 193, 164, 25, 8, 108, 55, 30, 76, 119, 72, 39, 181, 188, 176, 52, 179, 12, 28, 57, 74, 170, 216, 78, 79, 202, 156, 91, 243, 111, 46, 104, 238, 130, 143, 116, 111, 99, 165, 120, 20, 120, 200, 132, 8, 2, 199, 140, 250, 255, 190, 144, 235, 108, 80, 164, 247, 163, 249, 190, 242, 120, 113, 198};

.visible .entry _Z25double_sha256_full_kernelPKjPji(
	.param .u64 .ptr .align 1 _Z25double_sha256_full_kernelPKjPji_param_0,
	.param .u64 .ptr .align 1 _Z25double_sha256_full_kernelPKjPji_param_1,
	.param .u32 _Z25double_sha256_full_kernelPKjPji_param_2
)
{
	.local .align 16 .b8 	__local_depot0[256];
	.reg .b64 	%SP;
	.reg .b64 	%SPL;
	.reg .pred 	%p<8>;
	.reg .b32 	%r<666>;
	.reg .b64 	%rd<49>;

	mov.u64 	%SPL, __local_depot0;
	ld.param.u64 	%rd19, [_Z25double_sha256_full_kernelPKjPji_param_0];
	ld.param.u32 	%r78, [_Z25double_sha256_full_kernelPKjPji_param_2];
	add.u64 	%rd48, %SPL, 0;
	mov.u32 	%r79, %ctaid.x;
	mov.u32 	%r80, %ntid.x;
	mov.u32 	%r81, %tid.x;
	mad.lo.s32 	%r1, %r79, %r80, %r81;
	setp.ge.s32 	%p1, %r1, %r78;
	@%p1 bra 	$L__BB0_14;
	cvta.to.global.u64 	%rd22, %rd19;
	mul.lo.s32 	%r83, %r1, 20;
	mul.wide.s32 	%rd23, %r83, 4;
	add.s64 	%rd2, %rd22, %rd23;
	ld.global.u32 	%r84, [%rd2];
	ld.global.u32 	%r85, [%rd2+4];
	ld.global.u32 	%r86, [%rd2+8];
	ld.global.u32 	%r87, [%rd2+12];
	st.local.v4.u32 	[%rd48], {%r84, %r85, %r86, %r87};
	ld.global.u32 	%r88, [%rd2+16];
	ld.global.u32 	%r89, [%rd2+20];
	ld.global.u32 	%r90, [%rd2+24];
	ld.global.u32 	%r91, [%rd2+28];
	st.local.v4.u32 	[%rd48+16], {%r88, %r89, %r90, %r91};
	ld.global.u32 	%r92, [%rd2+32];
	ld.global.u32 	%r93, [%rd2+36];
	ld.global.u32 	%r94, [%rd2+40];
	ld.global.u32 	%r95, [%rd2+44];
	st.local.v4.u32 	[%rd48+32], {%r92, %r93, %r94, %r95};
	ld.global.u32 	%r96, [%rd2+48];
	ld.global.u32 	%r97, [%rd2+52];
	ld.global.u32 	%r98, [%rd2+56];
	ld.global.u32 	%r99, [%rd2+60];
	st.local.v4.u32 	[%rd48+48], {%r96, %r97, %r98, %r99};
	add.s64 	%rd44, %rd48, 40;
	mov.b64 	%rd24, {%r94, %r100};
	cvt.u32.u64 	%r633, %rd24;
	mov.b32 	%r634, 0;
	mov.u64 	%rd42, %rd44;
$L__BB0_2:
	add.s64 	%rd5, %rd42, 16;
	ld.local.v2.u32 	{%r6, %r101}, [%rd42+16];
	shf.l.wrap.b32 	%r102, %r6, %r6, 15;
	shf.l.wrap.b32 	%r103, %r6, %r6, 13;
	xor.b32  	%r104, %r102, %r103;
	shr.u32 	%r105, %r6, 10;
	xor.b32  	%r106, %r104, %r105;
	ld.local.u32 	%r107, [%rd42+-4];
	add.s32 	%r108, %r106, %r107;
	ld.local.v4.u32 	{%r109, %r110, %r111, %r112}, [%rd42+-40];
	mov.b64 	%rd25, {%r111, %r112};
	shf.l.wrap.b32 	%r113, %r110, %r110, 25;
	shf.l.wrap.b32 	%r114, %r110, %r110, 14;
	xor.b32  	%r115, %r113, %r114;
	shr.u32 	%r116, %r110, 3;
	xor.b32  	%r117, %r115, %r116;
	add.s32 	%r118, %r108, %r109;
	add.s32 	%r119, %r118, %r117;
	shf.l.wrap.b32 	%r120, %r101, %r101, 15;
	shf.l.wrap.b32 	%r121, %r101, %r101, 13;
	xor.b32  	%r122, %r120, %r121;
	shr.u32 	%r123, %r101, 10;
	xor.b32  	%r124, %r122, %r123;
	add.s32 	%r125, %r124, %r633;
	shf.l.wrap.b32 	%r126, %r111, %r111, 25;
	shf.l.wrap.b32 	%r127, %r111, %r111, 14;
	xor.b32  	%r128, %r126, %r127;
	shr.u32 	%r129, %r111, 3;
	xor.b32  	%r130, %r128, %r129;
	add.s32 	%r131, %r125, %r110;
	add.s32 	%r132, %r131, %r130;
	st.local.v2.u32 	[%rd42+24], {%r119, %r132};
	shf.l.wrap.b32 	%r133, %r119, %r119, 15;
	shf.l.wrap.b32 	%r134, %r119, %r119, 13;
	xor.b32  	%r135, %r133, %r134;
	shr.u32 	%r136, %r119, 10;
	xor.b32  	%r137, %r135, %r136;
	ld.local.u32 	%r138, [%rd42+4];
	add.s32 	%r139, %r137, %r138;
	shf.l.wrap.b32 	%r140, %r112, %r112, 25;
	shf.l.wrap.b32 	%r141, %r112, %r112, 14;
	xor.b32  	%r142, %r140, %r141;
	shr.u32 	%r143, %r112, 3;
	xor.b32  	%r144, %r142, %r143;
	add.s32 	%r145, %r139, %r111;
	add.s32 	%r146, %r145, %r144;
	st.local.u32 	[%rd42+32], %r146;
	shf.l.wrap.b32 	%r147, %r132, %r132, 15;
	shf.l.wrap.b32 	%r148, %r132, %r132, 13;
	xor.b32  	%r149, %r147, %r148;
	shr.u32 	%r150, %r132, 10;
	xor.b32  	%r151, %r149, %r150;
	ld.local.u32 	%r152, [%rd42+8];
	add.s32 	%r153, %r151, %r152;
	ld.local.u32 	%r154, [%rd42+-24];
	shf.l.wrap.b32 	%r155, %r154, %r154, 25;
	shf.l.wrap.b32 	%r156, %r154, %r154, 14;
	xor.b32  	%r157, %r155, %r156;
	shr.u32 	%r158, %r154, 3;
	xor.b32  	%r159, %r157, %r158;
	{ .reg .b32 tmp; mov.b64 {tmp, %r160}, %rd25; }
	add.s32 	%r161, %r153, %r160;
	add.s32 	%r162, %r161, %r159;
	st.local.u32 	[%rd42+36], %r162;
	add.s32 	%r634, %r634, 4;
	setp.ne.s32 	%p2, %r634, 48;
	mov.u32 	%r633, %r6;
	mov.u64 	%rd42, %rd5;
	@%p2 bra 	$L__BB0_2;
	mov.b32 	%r643, 1541459225;
	mov.b32 	%r642, 528734635;
	mov.b32 	%r641, -1694144372;
	mov.b32 	%r640, 1359893119;
	mov.b32 	%r639, -1521486534;
	mov.b32 	%r638, 1013904242;
	mov.b32 	%r637, -1150833019;
	mov.b32 	%r636, 1779033703;
	mov.b32 	%r635, 0;
	mov.b64 	%rd43, 0;
	mov.u64 	%rd27, K;
$L__BB0_4:
	shf.l.wrap.b32 	%r172, %r640, %r640, 26;
	shf.l.wrap.b32 	%r173, %r640, %r640, 21;
	xor.b32  	%r174, %r172, %r173;
	shf.l.wrap.b32 	%r175, %r640, %r640, 7;
	xor.b32  	%r176, %r174, %r175;
	and.b32  	%r177, %r640, %r641;
	not.b32 	%r178, %r640;
	and.b32  	%r179, %r642, %r178;
	or.b32  	%r180, %r177, %r179;
	add.s64 	%rd28, %rd27, %rd43;
	ld.global.nc.u32 	%r181, [%rd28];
	add.s64 	%rd29, %rd48, %rd43;
	ld.local.v4.u32 	{%r182, %r183, %r184, %r185}, [%rd29];
	add.s32 	%r186, %r180, %r643;
	add.s32 	%r187, %r186, %r176;
	add.s32 	%r188, %r187, %r181;
	add.s32 	%r189, %r188, %r182;
	shf.l.wrap.b32 	%r190, %r636, %r636, 30;
	shf.l.wrap.b32 	%r191, %r636, %r636, 19;
	xor.b32  	%r192, %r190, %r191;
	shf.l.wrap.b32 	%r193, %r636, %r636, 10;
	xor.b32  	%r194, %r192, %r193;
	xor.b32  	%r195, %r637, %r638;
	and.b32  	%r196, %r636, %r195;
	and.b32  	%r197, %r637, %r638;
	xor.b32  	%r198, %r196, %r197;
	add.s32 	%r199, %r194, %r198;
	add.s32 	%r643, %r189, %r639;
	add.s32 	%r639, %r199, %r189;
	shf.l.wrap.b32 	%r200, %r643, %r643, 26;
	shf.l.wrap.b32 	%r201, %r643, %r643, 21;
	xor.b32  	%r202, %r200, %r201;
	shf.l.wrap.b32 	%r203, %r643, %r643, 7;
	xor.b32  	%r204, %r202, %r203;
	and.b32  	%r205, %r643, %r640;
	not.b32 	%r206, %r643;
	and.b32  	%r207, %r641, %r206;
	or.b32  	%r208, %r205, %r207;
	ld.global.nc.u32 	%r209, [%rd28+4];
	add.s32 	%r210, %r208, %r642;
	add.s32 	%r211, %r210, %r204;
	add.s32 	%r212, %r211, %r209;
	add.s32 	%r213, %r212, %r183;
	shf.l.wrap.b32 	%r214, %r639, %r639, 30;
	shf.l.wrap.b32 	%r215, %r639, %r639, 19;
	xor.b32  	%r216, %r214, %r215;
	shf.l.wrap.b32 	%r217, %r639, %r639, 10;
	xor.b32  	%r218, %r216, %r217;
	xor.b32  	%r219, %r636, %r637;
	and.b32  	%r220, %r639, %r219;
	and.b32  	%r221, %r636, %r637;
	xor.b32  	%r222, %r220, %r221;
	add.s32 	%r223, %r218, %r222;
	add.s32 	%r642, %r213, %r638;
	add.s32 	%r638, %r223, %r213;
	shf.l.wrap.b32 	%r224, %r642, %r642, 26;
	shf.l.wrap.b32 	%r225, %r642, %r642, 21;
	xor.b32  	%r226, %r224, %r225;
	shf.l.wrap.b32 	%r227, %r642, %r642, 7;
	xor.b32  	%r228, %r226, %r227;
	and.b32  	%r229, %r642, %r643;
	not.b32 	%r230, %r642;
	and.b32  	%r231, %r640, %r230;
	or.b32  	%r232, %r229, %r231;
	ld.global.nc.u32 	%r233, [%rd28+8];
	add.s32 	%r234, %r232, %r641;
	add.s32 	%r235, %r234, %r228;
	add.s32 	%r236, %r235, %r233;
	add.s32 	%r237, %r236, %r184;
	shf.l.wrap.b32 	%r238, %r638, %r638, 30;
	shf.l.wrap.b32 	%r239, %r638, %r638, 19;
	xor.b32  	%r240, %r238, %r239;
	shf.l.wrap.b32 	%r241, %r638, %r638, 10;
	xor.b32  	%r242, %r240, %r241;
	xor.b32  	%r243, %r639, %r636;
	and.b32  	%r244, %r638, %r243;
	and.b32  	%r245, %r639, %r636;
	xor.b32  	%r246, %r244, %r245;
	add.s32 	%r247, %r242, %r246;
	add.s32 	%r641, %r237, %r637;
	add.s32 	%r637, %r247, %r237;
	shf.l.wrap.b32 	%r248, %r641, %r641, 26;
	shf.l.wrap.b32 	%r249, %r641, %r641, 21;
	xor.b32  	%r250, %r248, %r249;
	shf.l.wrap.b32 	%r251, %r641, %r641, 7;
	xor.b32  	%r252, %r250, %r251;
	and.b32  	%r253, %r641, %r642;
	not.b32 	%r254, %r641;
	and.b32  	%r255, %r643, %r254;
	or.b32  	%r256, %r253, %r255;
	ld.global.nc.u32 	%r257, [%rd28+12];
	add.s32 	%r258, %r256, %r640;
	add.s32 	%r259, %r258, %r252;
	add.s32 	%r260, %r259, %r257;
	add.s32 	%r261, %r260, %r185;
	shf.l.wrap.b32 	%r262, %r637, %r637, 30;
	shf.l.wrap.b32 	%r263, %r637, %r637, 19;
	xor.b32  	%r264, %r262, %r263;
	shf.l.wrap.b32 	%r265, %r637, %r637, 10;
	xor.b32  	%r266, %r264, %r265;
	xor.b32  	%r267, %r638, %r639;
	and.b32  	%r268, %r637, %r267;
	and.b32  	%r269, %r638, %r639;
	xor.b32  	%r270, %r268, %r269;
	add.s32 	%r271, %r266, %r270;
	add.s32 	%r640, %r261, %r636;
	add.s32 	%r636, %r271, %r261;
	add.s32 	%r635, %r635, 4;
	add.s64 	%rd43, %rd43, 16;
	setp.ne.s32 	%p3, %r635, 64;
	@%p3 bra 	$L__BB0_4;
	add.s32 	%r25, %r636, 1779033703;
	add.s32 	%r26, %r637, -1150833019;
	add.s32 	%r27, %r638, 1013904242;
	add.s32 	%r28, %r639, -1521486534;
	add.s32 	%r29, %r640, 1359893119;
	add.s32 	%r30, %r641, -1694144372;
	add.s32 	%r31, %r642, 528734635;
	add.s32 	%r32, %r643, 1541459225;
	ld.global.u32 	%r273, [%rd2+64];
	ld.global.u32 	%r274, [%rd2+68];
	ld.global.u32 	%r275, [%rd2+72];
	ld.global.u32 	%r276, [%rd2+76];
	st.local.v4.u32 	[%rd48], {%r273, %r274, %r275, %r276};
	mov.b32 	%r644, 0;
	mov.b32 	%r277, -2147483648;
	st.local.v4.u32 	[%rd48+16], {%r277, %r644, %r644, %r644};
	st.local.v4.u32 	[%rd48+32], {%r644, %r644, %r644, %r644};
	mov.b32 	%r278, 640;
	st.local.v4.u32 	[%rd48+48], {%r644, %r644, %r644, %r278};
	mov.u32 	%r645, %r644;
$L__BB0_6:
	add.s64 	%rd9, %rd44, 16;
	ld.local.v2.u32 	{%r36, %r279}, [%rd44+16];
	shf.l.wrap.b32 	%r280, %r36, %r36, 15;
	shf.l.wrap.b32 	%r281, %r36, %r36, 13;
	xor.b32  	%r282, %r280, %r281;
	shr.u32 	%r283, %r36, 10;
	xor.b32  	%r284, %r282, %r283;
	ld.local.u32 	%r285, [%rd44+-4];
	add.s32 	%r286, %r284, %r285;
	ld.local.v4.u32 	{%r287, %r288, %r289, %r290}, [%rd44+-40];
	mov.b64 	%rd30, {%r289, %r290};
	shf.l.wrap.b32 	%r291, %r288, %r288, 25;
	shf.l.wrap.b32 	%r292, %r288, %r288, 14;
	xor.b32  	%r293, %r291, %r292;
	shr.u32 	%r294, %r288, 3;
	xor.b32  	%r295, %r293, %r294;
	add.s32 	%r296, %r286, %r287;
	add.s32 	%r297, %r296, %r295;
	shf.l.wrap.b32 	%r298, %r279, %r279, 15;
	shf.l.wrap.b32 	%r299, %r279, %r279, 13;
	xor.b32  	%r300, %r298, %r299;
	shr.u32 	%r301, %r279, 10;
	xor.b32  	%r302, %r300, %r301;
	add.s32 	%r303, %r302, %r644;
	shf.l.wrap.b32 	%r304, %r289, %r289, 25;
	shf.l.wrap.b32 	%r305, %r289, %r289, 14;
	xor.b32  	%r306, %r304, %r305;
	shr.u32 	%r307, %r289, 3;
	xor.b32  	%r308, %r306, %r307;
	add.s32 	%r309, %r303, %r288;
	add.s32 	%r310, %r309, %r308;
	st.local.v2.u32 	[%rd44+24], {%r297, %r310};
	shf.l.wrap.b32 	%r311, %r297, %r297, 15;
	shf.l.wrap.b32 	%r312, %r297, %r297, 13;
	xor.b32  	%r313, %r311, %r312;
	shr.u32 	%r314, %r297, 10;
	xor.b32  	%r315, %r313, %r314;
	ld.local.u32 	%r316, [%rd44+4];
	add.s32 	%r317, %r315, %r316;
	shf.l.wrap.b32 	%r318, %r290, %r290, 25;
	shf.l.wrap.b32 	%r319, %r290, %r290, 14;
	xor.b32  	%r320, %r318, %r319;
	shr.u32 	%r321, %r290, 3;
	xor.b32  	%r322, %r320, %r321;
	add.s32 	%r323, %r317, %r289;
	add.s32 	%r324, %r323, %r322;
	st.local.u32 	[%rd44+32], %r324;
	shf.l.wrap.b32 	%r325, %r310, %r310, 15;
	shf.l.wrap.b32 	%r326, %r310, %r310, 13;
	xor.b32  	%r327, %r325, %r326;
	shr.u32 	%r328, %r310, 10;
	xor.b32  	%r329, %r327, %r328;
	ld.local.u32 	%r330, [%rd44+8];
	add.s32 	%r331, %r329, %r330;
	ld.local.u32 	%r332, [%rd44+-24];
	shf.l.wrap.b32 	%r333, %r332, %r332, 25;
	shf.l.wrap.b32 	%r334, %r332, %r332, 14;
	xor.b32  	%r335, %r333, %r334;
	shr.u32 	%r336, %r332, 3;
	xor.b32  	%r337, %r335, %r336;
	{ .reg .b32 tmp; mov.b64 {tmp, %r338}, %rd30; }
	add.s32 	%r339, %r331, %r338;
	add.s32 	%r340, %r339, %r337;
	st.local.u32 	[%rd44+36], %r340;
	add.s32 	%r645, %r645, 4;
	setp.ne.s32 	%p4, %r645, 48;
	mov.u32 	%r644, %r36;
	mov.u64 	%rd44, %rd9;
	@%p4 bra 	$L__BB0_6;
	mov.b32 	%r646, 0;
	mov.b64 	%rd45, 0;
	mov.u32 	%r647, %r25;
	mov.u32 	%r648, %r26;
	mov.u32 	%r649, %r27;
	mov.u32 	%r650, %r28;
	mov.u32 	%r651, %r29;
	mov.u32 	%r652, %r30;
	mov.u32 	%r653, %r31;
	mov.u32 	%r654, %r32;
$L__BB0_8:
	shf.l.wrap.b32 	%r342, %r651, %r651, 26;
	shf.l.wrap.b32 	%r343, %r651, %r651, 21;
	xor.b32  	%r344, %r342, %r343;
	shf.l.wrap.b32 	%r345, %r651, %r651, 7;
	xor.b32  	%r346, %r344, %r345;
	and.b32  	%r347, %r651, %r652;
	not.b32 	%r348, %r651;
	and.b32  	%r349, %r653, %r348;
	or.b32  	%r350, %r347, %r349;
	add.s64 	%rd33, %rd27, %rd45;
	ld.global.nc.u32 	%r351, [%rd33];
	add.s64 	%rd34, %rd48, %rd45;
	ld.local.v4.u32 	{%r352, %r353, %r354, %r355}, [%rd34];
	add.s32 	%r356, %r350, %r654;
	add.s32 	%r357, %r356, %r346;
	add.s32 	%r358, %r357, %r351;
	add.s32 	%r359, %r358, %r352;
	shf.l.wrap.b32 	%r360, %r647, %r647, 30;
	shf.l.wrap.b32 	%r361, %r647, %r647, 19;
	xor.b32  	%r362, %r360, %r361;
	shf.l.wrap.b32 	%r363, %r647, %r647, 10;
	xor.b32  	%r364, %r362, %r363;
	xor.b32  	%r365, %r648, %r649;
	and.b32  	%r366, %r647, %r365;
	and.b32  	%r367, %r648, %r649;
	xor.b32  	%r368, %r366, %r367;
	add.s32 	%r369, %r364, %r368;
	add.s32 	%r654, %r359, %r650;
	add.s32 	%r650, %r369, %r359;
	shf.l.wrap.b32 	%r370, %r654, %r654, 26;
	shf.l.wrap.b32 	%r371, %r654, %r654, 21;
	xor.b32  	%r372, %r370, %r371;
	shf.l.wrap.b32 	%r373, %r654, %r654, 7;
	xor.b32  	%r374, %r372, %r373;
	and.b32  	%r375, %r654, %r651;
	not.b32 	%r376, %r654;
	and.b32  	%r377, %r652, %r376;
	or.b32  	%r378, %r375, %r377;
	ld.global.nc.u32 	%r379, [%rd33+4];
	add.s32 	%r380, %r378, %r653;
	add.s32 	%r381, %r380, %r374;
	add.s32 	%r382, %r381, %r379;
	add.s32 	%r383, %r382, %r353;
	shf.l.wrap.b32 	%r384, %r650, %r650, 30;
	shf.l.wrap.b32 	%r385, %r650, %r650, 19;
	xor.b32  	%r386, %r384, %r385;
	shf.l.wrap.b32 	%r387, %r650, %r650, 10;
	xor.b32  	%r388, %r386, %r387;
	xor.b32  	%r389, %r647, %r648;
	and.b32  	%r390, %r650, %r389;
	and.b32  	%r391, %r647, %r648;
	xor.b32  	%r392, %r390, %r391;
	add.s32 	%r393, %r388, %r392;
	add.s32 	%r653, %r383, %r649;
	add.s32 	%r649, %r393, %r383;
	shf.l.wrap.b32 	%r394, %r653, %r653, 26;
	shf.l.wrap.b32 	%r395, %r653, %r653, 21;
	xor.b32  	%r396, %r394, %r395;
	shf.l.wrap.b32 	%r397, %r653, %r653, 7;
	xor.b32  	%r398, %r396, %r397;
	and.b32  	%r399, %r653, %r654;
	not.b32 	%r400, %r653;
	and.b32  	%r401, %r651, %r400;
	or.b32  	%r402, %r399, %r401;
	ld.global.nc.u32 	%r403, [%rd33+8];
	add.s32 	%r404, %r402, %r652;
	add.s32 	%r405, %r404, %r398;
	add.s32 	%r406, %r405, %r403;
	add.s32 	%r407, %r406, %r354;
	shf.l.wrap.b32 	%r408, %r649, %r649, 30;
	shf.l.wrap.b32 	%r409, %r649, %r649, 19;
	xor.b32  	%r410, %r408, %r409;
	shf.l.wrap.b32 	%r411, %r649, %r649, 10;
	xor.b32  	%r412, %r410, %r411;
	xor.b32  	%r413, %r650, %r647;
	and.b32  	%r414, %r649, %r413;
	and.b32  	%r415, %r650, %r647;
	xor.b32  	%r416, %r414, %r415;
	add.s32 	%r417, %r412, %r416;
	add.s32 	%r652, %r407, %r648;
	add.s32 	%r648, %r417, %r407;
	shf.l.wrap.b32 	%r418, %r652, %r652, 26;
	shf.l.wrap.b32 	%r419, %r652, %r652, 21;
	xor.b32  	%r420, %r418, %r419;
	shf.l.wrap.b32 	%r421, %r652, %r652, 7;
	xor.b32  	%r422, %r420, %r421;
	and.b32  	%r423, %r652, %r653;
	not.b32 	%r424, %r652;
	and.b32  	%r425, %r654, %r424;
	or.b32  	%r426, %r423, %r425;
	ld.global.nc.u32 	%r427, [%rd33+12];
	add.s32 	%r428, %r426, %r651;
	add.s32 	%r429, %r428, %r422;
	add.s32 	%r430, %r429, %r427;
	add.s32 	%r431, %r430, %r355;
	shf.l.wrap.b32 	%r432, %r648, %r648, 30;
	shf.l.wrap.b32 	%r433, %r648, %r648, 19;
	xor.b32  	%r434, %r432, %r433;
	shf.l.wrap.b32 	%r435, %r648, %r648, 10;
	xor.b32  	%r436, %r434, %r435;
	xor.b32  	%r437, %r649, %r650;
	and.b32  	%r438, %r648, %r437;
	and.b32  	%r439, %r649, %r650;
	xor.b32  	%r440, %r438, %r439;
	add.s32 	%r441, %r436, %r440;
	add.s32 	%r651, %r431, %r647;
	add.s32 	%r647, %r441, %r431;
	add.s32 	%r646, %r646, 4;
	add.s64 	%rd45, %rd45, 16;
	setp.ne.s32 	%p5, %r646, 64;
	@%p5 bra 	$L__BB0_8;
	add.s64 	%rd46, %rd48, 40;
	add.s32 	%r443, %r25, %r647;
	add.s32 	%r444, %r26, %r648;
	add.s32 	%r445, %r27, %r649;
	add.s32 	%r446, %r28, %r650;
	add.s32 	%r447, %r29, %r651;
	add.s32 	%r448, %r30, %r652;
	add.s32 	%r449, %r31, %r653;
	add.s32 	%r450, %r32, %r654;
	st.local.v4.u32 	[%rd48], {%r443, %r444, %r445, %r446};
	st.local.v4.u32 	[%rd48+16], {%r447, %r448, %r449, %r450};
	mov.b32 	%r655, 0;
	mov.b32 	%r451, -2147483648;
	st.local.v4.u32 	[%rd48+32], {%r451, %r655, %r655, %r655};
	mov.b32 	%r452, 256;
	st.local.v4.u32 	[%rd48+48], {%r655, %r655, %r655, %r452};
	mov.u32 	%r656, %r655;
$L__BB0_10:
	add.s64 	%rd14, %rd46, 16;
	ld.local.v2.u32 	{%r59, %r453}, [%rd46+16];
	shf.l.wrap.b32 	%r454, %r59, %r59, 15;
	shf.l.wrap.b32 	%r455, %r59, %r59, 13;
	xor.b32  	%r456, %r454, %r455;
	shr.u32 	%r457, %r59, 10;
	xor.b32  	%r458, %r456, %r457;
	ld.local.u32 	%r459, [%rd46+-4];
	add.s32 	%r460, %r458, %r459;
	ld.local.v4.u32 	{%r461, %r462, %r463, %r464}, [%rd46+-40];
	mov.b64 	%rd35, {%r463, %r464};
	shf.l.wrap.b32 	%r465, %r462, %r462, 25;
	shf.l.wrap.b32 	%r466, %r462, %r462, 14;
	xor.b32  	%r467, %r465, %r466;
	shr.u32 	%r468, %r462, 3;
	xor.b32  	%r469, %r467, %r468;
	add.s32 	%r470, %r460, %r461;
	add.s32 	%r471, %r470, %r469;
	shf.l.wrap.b32 	%r472, %r453, %r453, 15;
	shf.l.wrap.b32 	%r473, %r453, %r453, 13;
	xor.b32  	%r474, %r472, %r473;
	shr.u32 	%r475, %r453, 10;
	xor.b32  	%r476, %r474, %r475;
	add.s32 	%r477, %r476, %r655;
	shf.l.wrap.b32 	%r478, %r463, %r463, 25;
	shf.l.wrap.b32 	%r479, %r463, %r463, 14;
	xor.b32  	%r480, %r478, %r479;
	shr.u32 	%r481, %r463, 3;
	xor.b32  	%r482, %r480, %r481;
	add.s32 	%r483, %r477, %r462;
	add.s32 	%r484, %r483, %r482;
	st.local.v2.u32 	[%rd46+24], {%r471, %r484};
	shf.l.wrap.b32 	%r485, %r471, %r471, 15;
	shf.l.wrap.b32 	%r486, %r471, %r471, 13;
	xor.b32  	%r487, %r485, %r486;
	shr.u32 	%r488, %r471, 10;
	xor.b32  	%r489, %r487, %r488;
	ld.local.u32 	%r490, [%rd46+4];
	add.s32 	%r491, %r489, %r490;
	shf.l.wrap.b32 	%r492, %r464, %r464, 25;
	shf.l.wrap.b32 	%r493, %r464, %r464, 14;
	xor.b32  	%r494, %r492, %r493;
	shr.u32 	%r495, %r464, 3;
	xor.b32  	%r496, %r494, %r495;
	add.s32 	%r497, %r491, %r463;
	add.s32 	%r498, %r497, %r496;
	st.local.u32 	[%rd46+32], %r498;
	shf.l.wrap.b32 	%r499, %r484, %r484, 15;
	shf.l.wrap.b32 	%r500, %r484, %r484, 13;
	xor.b32  	%r501, %r499, %r500;
	shr.u32 	%r502, %r484, 10;
	xor.b32  	%r503, %r501, %r502;
	ld.local.u32 	%r504, [%rd46+8];
	add.s32 	%r505, %r503, %r504;
	ld.local.u32 	%r506, [%rd46+-24];
	shf.l.wrap.b32 	%r507, %r506, %r506, 25;
	shf.l.wrap.b32 	%r508, %r506, %r506, 14;
	xor.b32  	%r509, %r507, %r508;
	shr.u32 	%r510, %r506, 3;
	xor.b32  	%r511, %r509, %r510;
	{ .reg .b32 tmp; mov.b64 {tmp, %r512}, %rd35; }
	add.s32 	%r513, %r505, %r512;
	add.s32 	%r514, %r513, %r511;
	st.local.u32 	[%rd46+36], %r514;
	add.s32 	%r656, %r656, 4;
	setp.ne.s32 	%p6, %r656, 48;
	mov.u32 	%r655, %r59;
	mov.u64 	%rd46, %rd14;
	@%p6 bra 	$L__BB0_10;
	mov.u64 	%rd37, K;
	add.s64 	%rd47, %rd37, 8;
	mov.b32 	%r665, 1541459225;
	mov.b32 	%r664, 528734635;
	mov.b32 	%r663, -1694144372;
	mov.b32 	%r662, 1359893119;
	mov.b32 	%r661, -1521486534;
	mov.b32 	%r660, 1013904242;
	mov.b32 	%r659, -1150833019;
	mov.b32 	%r658, 1779033703;
	mov.b32 	%r657, 0;
$L__BB0_12:
	shf.l.wrap.b32 	%r524, %r662, %r662, 26;
	shf.l.wrap.b32 	%r525, %r662, %r662, 21;
	xor.b32  	%r526, %r524, %r525;
	shf.l.wrap.b32 	%r527, %r662, %r662, 7;
	xor.b32  	%r528, %r526, %r527;
	and.b32  	%r529, %r662, %r663;
	not.b32 	%r530, %r662;
	and.b32  	%r531, %r664, %r530;
	or.b32  	%r532, %r529, %r531;
	ld.global.nc.u32 	%r533, [%rd47+-8];
	ld.local.v4.u32 	{%r534, %r535, %r536, %r537}, [%rd48];
	add.s32 	%r538, %r532, %r665;
	add.s32 	%r539, %r538, %r528;
	add.s32 	%r540, %r539, %r533;
	add.s32 	%r541, %r540, %r534;
	shf.l.wrap.b32 	%r542, %r658, %r658, 30;
	shf.l.wrap.b32 	%r543, %r658, %r658, 19;
	xor.b32  	%r544, %r542, %r543;
	shf.l.wrap.b32 	%r545, %r658, %r658, 10;
	xor.b32  	%r546, %r544, %r545;
	xor.b32  	%r547, %r659, %r660;
	and.b32  	%r548, %r658, %r547;
	and.b32  	%r549, %r659, %r660;
	xor.b32  	%r550, %r548, %r549;
	add.s32 	%r551, %r546, %r550;
	add.s32 	%r665, %r541, %r661;
	add.s32 	%r661, %r551, %r541;
	shf.l.wrap.b32 	%r552, %r665, %r665, 26;
	shf.l.wrap.b32 	%r553, %r665, %r665, 21;
	xor.b32  	%r554, %r552, %r553;
	shf.l.wrap.b32 	%r555, %r665, %r665, 7;
	xor.b32  	%r556, %r554, %r555;
	and.b32  	%r557, %r665, %r662;
	not.b32 	%r558, %r665;
	and.b32  	%r559, %r663, %r558;
	or.b32  	%r560, %r557, %r559;
	ld.global.nc.u32 	%r561, [%rd47+-4];
	add.s32 	%r562, %r560, %r664;
	add.s32 	%r563, %r562, %r556;
	add.s32 	%r564, %r563, %r561;
	add.s32 	%r565, %r564, %r535;
	shf.l.wrap.b32 	%r566, %r661, %r661, 30;
	shf.l.wrap.b32 	%r567, %r661, %r661, 19;
	xor.b32  	%r568, %r566, %r567;
	shf.l.wrap.b32 	%r569, %r661, %r661, 10;
	xor.b32  	%r570, %r568, %r569;
	xor.b32  	%r571, %r658, %r659;
	and.b32  	%r572, %r661, %r571;
	and.b32  	%r573, %r658, %r659;
	xor.b32  	%r574, %r572, %r573;
	add.s32 	%r575, %r570, %r574;
	add.s32 	%r664, %r565, %r660;
	add.s32 	%r660, %r575, %r565;
	shf.l.wrap.b32 	%r576, %r664, %r664, 26;
	shf.l.wrap.b32 	%r577, %r664, %r664, 21;
	xor.b32  	%r578, %r576, %r577;
	shf.l.wrap.b32 	%r579, %r664, %r664, 7;
	xor.b32  	%r580, %r578, %r579;
	and.b32  	%r581, %r664, %r665;
	not.b32 	%r582, %r664;
	and.b32  	%r583, %r662, %r582;
	or.b32  	%r584, %r581, %r583;
	ld.global.nc.u32 	%r585, [%rd47];
	add.s32 	%r586, %r584, %r663;
	add.s32 	%r587, %r586, %r580;
	add.s32 	%r588, %r587, %r585;
	add.s32 	%r589, %r588, %r536;
	shf.l.wrap.b32 	%r590, %r660, %r660, 30;
	shf.l.wrap.b32 	%r591, %r660, %r660, 19;
	xor.b32  	%r592, %r590, %r591;
	shf.l.wrap.b32 	%r593, %r660, %r660, 10;
	xor.b32  	%r594, %r592, %r593;
	xor.b32  	%r595, %r661, %r658;
	and.b32  	%r596, %r660, %r595;
	and.b32  	%r597, %r661, %r658;
	xor.b32  	%r598, %r596, %r597;
	add.s32 	%r599, %r594, %r598;
	add.s32 	%r663, %r589, %r659;
	add.s32 	%r659, %r599, %r589;
	shf.l.wrap.b32 	%r600, %r663, %r663, 26;
	shf.l.wrap.b32 	%r601, %r663, %r663, 21;
	xor.b32  	%r602, %r600, %r601;
	shf.l.wrap.b32 	%r603, %r663, %r663, 7;
	xor.b32  	%r604, %r602, %r603;
	and.b32  	%r605, %r663, %r664;
	not.b32 	%r606, %r663;
	and.b32  	%r607, %r665, %r606;
	or.b32  	%r608, %r605, %r607;
	ld.global.nc.u32 	%r609, [%rd47+4];
	add.s32 	%r610, %r608, %r662;
	add.s32 	%r611, %r610, %r604;
	add.s32 	%r612, %r611, %r609;
	add.s32 	%r613, %r612, %r537;
	shf.l.wrap.b32 	%r614, %r659, %r659, 30;
	shf.l.wrap.b32 	%r615, %r659, %r659, 19;
	xor.b32  	%r616, %r614, %r615;
	shf.l.wrap.b32 	%r617, %r659, %r659, 10;
	xor.b32  	%r618, %r616, %r617;
	xor.b32  	%r619, %r660, %r661;
	and.b32  	%r620, %r659, %r619;
	and.b32  	%r621, %r660, %r661;
	xor.b32  	%r622, %r620, %r621;
	add.s32 	%r623, %r618, %r622;
	add.s32 	%r662, %r613, %r658;
	add.s32 	%r658, %r623, %r613;
	add.s32 	%r657, %r657, 4;
	add.s64 	%rd48, %rd48, 16;
	add.s64 	%rd47, %rd47, 16;
	setp.ne.s32 	%p7, %r657, 64;
	@%p7 bra 	$L__BB0_12;
	ld.param.u64 	%rd41, [_Z25double_sha256_full_kernelPKjPji_param_1];
	add.s32 	%r624, %r658, 1779033703;
	add.s32 	%r625, %r659, -1150833019;
	add.s32 	%r626, %r660, 1013904242;
	add.s32 	%r627, %r661, -1521486534;
	add.s32 	%r628, %r662, 1359893119;
	add.s32 	%r629, %r663, -1694144372;
	add.s32 	%r630, %r664, 528734635;
	add.s32 	%r631, %r665, 1541459225;
	shl.b32 	%r632, %r1, 3;
	cvta.to.global.u64 	%rd38, %rd41;
	mul.wide.s32 	%rd39, %r632, 4;
	add.s64 	%rd40, %rd38, %rd39;
	st.global.u32 	[%rd40], %r624;
	st.global.u32 	[%rd40+4], %r625;
	st.global.u32 	[%rd40+8], %r626;
	st.global.u32 	[%rd40+12], %r627;
	st.global.u32 	[%rd40+16], %r628;
	st.global.u32 	[%rd40+20], %r629;
	st.global.u32 	[%rd40+24], %r630;
	st.global.u32 	[%rd40+28], %r631;
$L__BB0_14:
	ret;

}


// ===== COMPILED SASS (sm_100) =====

	.target	sm_100

	.elftype	@"ET_EXEC"


//--------------------- .note.nv.tkinfo           --------------------------
	.section	.note.nv.tkinfo,"",@"SHT_NOTE"
	.sectionflags	@"SHF_NOTE_NV_TKINFO"
	.tkinfo
        /*0018*/ 	.word	0x00000002
        /*0030*/ 	.string	""
        /*0030*/ 	.string	"ptxas"
        /*0030*/ 	.string	"Cuda compilation tools, release 13.0, V13.0.88"
        /*0030*/ 	.string	"Build cuda_13.0.r13.0/compiler.36424714_0"
        /*0030*/ 	.string	"-arch sm_100 -m 64 "



//--------------------- .note.nv.cuinfo           --------------------------
	.section	.note.nv.cuinfo,"",@"SHT_NOTE"
	.sectionflags	@"SHF_NOTE_NV_CUINFO"
        /*0018*/ 	.short	0x0002
        /*001a*/ 	.short	0x0064
        /*001c*/ 	.short	0x0082
	.zero		2


//--------------------- .nv.info                  --------------------------
	.section	.nv.info,"",@"SHT_CUDA_INFO"
	.align	4


	//----- nvinfo : EIATTR_REGCOUNT
	.align		4
        /*0000*/ 	.byte	0x04, 0x2f
        /*0002*/ 	.short	(.L_2 - .L_1)
	.align		4
.L_1:
        /*0004*/ 	.word	index@(_Z25double_sha256_full_kernelPKjPji)
        /*0008*/ 	.word	0x00000020


	//----- nvinfo : EIATTR_FRAME_SIZE
	.align		4
.L_2:
        /*000c*/ 	.byte	0x04, 0x11
        /*000e*/ 	.short	(.L_4 - .L_3)
	.align		4
.L_3:
        /*0010*/ 	.word	index@(_Z25double_sha256_full_kernelPKjPji)
        /*0014*/ 	.word	0x00000100


	//----- nvinfo : EIATTR_MIN_STACK_SIZE
	.align		4
.L_4:
        /*0018*/ 	.byte	0x04, 0x12
        /*001a*/ 	.short	(.L_6 - .L_5)
	.align		4
.L_5:
        /*001c*/ 	.word	index@(_Z25double_sha256_full_kernelPKjPji)
        /*0020*/ 	.word	0x00000100
.L_6:


//--------------------- .nv.compat                --------------------------
	.section	.nv.compat,"",@"SHT_CUDA_COMPAT_INFO"
	.align	4
        /*0000*/ 	.byte	0x02, 0x09, 0x00, 0x00, 0x02, 0x02, 0x01, 0x00, 0x02, 0x05, 0x05, 0x00, 0x03, 0x07, 0x01, 0x01
        /*0010*/ 	.byte	0x02, 0x03, 0x00, 0x00, 0x02, 0x06, 0x01, 0x00, 0x04, 0x0b, 0x08, 0x00, 0x09, 0x00, 0x00, 0x00
        /*0020*/ 	.byte	0x00, 0x00, 0x00, 0x00


//--------------------- .nv.info._Z25double_sha256_full_kernelPKjPji --------------------------
	.section	.nv.info._Z25double_sha256_full_kernelPKjPji,"",@"SHT_CUDA_INFO"
	.sectionflags	@""
	.align	4


	//----- nvinfo : EIATTR_CUDA_API_VERSION
	.align		4
        /*0000*/ 	.byte	0x04, 0x37
        /*0002*/ 	.short	(.L_8 - .L_7)
.L_7:
        /*0004*/ 	.word	0x00000082


	//----- nvinfo : EIATTR_KPARAM_INFO
	.align		4
.L_8:
        /*0008*/ 	.byte	0x04, 0x17
        /*000a*/ 	.short	(.L_10 - .L_9)
.L_9:
        /*000c*/ 	.word	0x00000000
        /*0010*/ 	.short	0x0002
        /*0012*/ 	.short	0x0010
        /*0014*/ 	.byte	0x00, 0xf0, 0x11, 0x00


	//----- nvinfo : EIATTR_KPARAM_INFO
	.align		4
.L_10:
        /*0018*/ 	.byte	0x04, 0x17
        /*001a*/ 	.short	(.L_12 - .L_11)
.L_11:
        /*001c*/ 	.word	0x00000000
        /*0020*/ 	.short	0x0001
        /*0022*/ 	.short	0x0008
        /*0024*/ 	.byte	0x00, 0xf5, 0x21, 0x00


	//----- nvinfo : EIATTR_KPARAM_INFO
	.align		4
.L_12:
        /*0028*/ 	.byte	0x04, 0x17
        /*002a*/ 	.short	(.L_14 - .L_13)
.L_13:
        /*002c*/ 	.word	0x00000000
        /*0030*/ 	.short	0x0000
        /*0032*/ 	.short	0x0000
        /*0034*/ 	.byte	0x00, 0xf5, 0x21, 0x00


	//----- nvinfo : EIATTR_SPARSE_MMA_MASK
	.align		4
.L_14:
        /*0038*/ 	.byte	0x03, 0x50
        /*003a*/ 	.short	0x0000


	//----- nvinfo : EIATTR_MAXREG_COUNT
	.align		4
        /*003c*/ 	.byte	0x03, 0x1b
        /*003e*/ 	.short	0x00ff


	//----- nvinfo : EIATTR_MERCURY_ISA_VERSION
	.align		4
        /*0040*/ 	.byte	0x03, 0x5f
        /*0042*/ 	.short	0x0101


	//----- nvinfo : EIATTR_VRC_CTA_INIT_COUNT
	.align		4
        /*0044*/ 	.byte	0x02, 0x4a
	.zero		1
	.zero		1


	//----- nvinfo : EIATTR_EXIT_INSTR_OFFSETS
	.align		4
        /*0048*/ 	.byte	0x04, 0x1c
        /*004a*/ 	.short	(.L_16 - .L_15)


	//   ....[0]....
.L_15:
        /*004c*/ 	.word	0x00000090


	//   ....[1]....
        /*0050*/ 	.word	0x00001fd0


	//----- nvinfo : EIATTR_CBANK_PARAM_SIZE
	.align		4
.L_16:
        /*0054*/ 	.byte	0x03, 0x19
        /*0056*/ 	.short	0x0014


	//----- nvinfo : EIATTR_PARAM_CBANK
	.align		4
        /*0058*/ 	.byte	0x04, 0x0a
        /*005a*/ 	.short	(.L_18 - .L_17)
	.align		4
.L_17:
        /*005c*/ 	.word	index@(.nv.constant0._Z25double_sha256_full_kernelPKjPji)
        /*0060*/ 	.short	0x0380
        /*0062*/ 	.short	0x0014


	//----- nvinfo : EIATTR_SW_WAR
	.align		4
.L_18:
        /*0064*/ 	.byte	0x04, 0x36
        /*0066*/ 	.short	(.L_20 - .L_19)
.L_19:
        /*0068*/ 	.word	0x00000008
.L_20:


//--------------------- .nv.callgraph             --------------------------
	.section	.nv.callgraph,"",@"SHT_CUDA_CALLGRAPH"
	.align	4
	.sectionentsize	8
	.align		4
        /*0000*/ 	.word	0x00000000
	.align		4
        /*0004*/ 	.word	0xffffffff
	.align		4
        /*0008*/ 	.word	0x00000000
	.align		4
        /*000c*/ 	.word	0xfffffffe
	.align		4
        /*0010*/ 	.word	0x00000000
	.align		4
        /*0014*/ 	.word	0xfffffffd
	.align		4
        /*0018*/ 	.word	0x00000000
	.align		4
        /*001c*/ 	.word	0xfffffffc


//--------------------- .nv.constant4             --------------------------
	.section	.nv.constant4,"a",@progbits
	.align	8
	.align		8
.nv.constant4:
        /*0000*/ 	.dword	K


//--------------------- .text._Z25double_sha256_full_kernelPKjPji --------------------------
	.section	.text._Z25double_sha256_full_kernelPKjPji,"ax",@progbits
	.align	128
        .global         _Z25double_sha256_full_kernelPKjPji
        .type           _Z25double_sha256_full_kernelPKjPji,@function
        .size           _Z25double_sha256_full_kernelPKjPji,(.L_x_7 - _Z25double_sha256_full_kernelPKjPji)
        .other          _Z25double_sha256_full_kernelPKjPji,@"STO_CUDA_ENTRY STV_DEFAULT"
_Z25double_sha256_full_kernelPKjPji:
.text._Z25double_sha256_full_kernelPKjPji:
[----:B------:R-:W0:Y:S01]  /*0000*/  LDC R1, c[0x0][0x37c] ;  /* 0x0000df00ff017b82 */ /* 0x000e220000000800 */
[----:B------:R-:W1:Y:S07]  /*0010*/  S2R R0, SR_TID.X ;  /* 0x0000000000007919 */ /* 0x000e6e0000002100 */
[----:B------:R-:W1:Y:S01]  /*0020*/  S2UR UR4, SR_CTAID.X ;  /* 0x00000000000479c3 */ /* 0x000e620000002500 */
[----:B------:R-:W2:Y:S01]  /*0030*/  LDCU UR5, c[0x0][0x390] ;  /* 0x00007200ff0577ac */ /* 0x000ea20008000800 */
[----:B0-----:R-:W-:-:S06]  /*0040*/  VIADD R1, R1, 0xffffff00 ;  /* 0xffffff0001017836 */ /* 0x001fcc0000000000 */
[----:B------:R-:W1:Y:S02]  /*0050*/  LDC R3, c[0x0][0x360] ;  /* 0x0000d800ff037b82 */ /* 0x000e640000000800 */
[----:B-1----:R-:W-:Y:S02]  /*0060*/  IMAD R3, R3, UR4, R0 ;  /* 0x0000000403037c24 */ /* 0x002fe4000f8e0200 */
[----:B------:R-:W-:-:S03]  /*0070*/  IMAD.MOV.U32 R0, RZ, RZ, R1 ;  /* 0x000000ffff007224 */ /* 0x000fc600078e0001 */
[----:B--2---:R-:W-:-:S13]  /*0080*/  ISETP.GE.AND P0, PT, R3, UR5, PT ;  /* 0x0000000503007c0c */ /* 0x004fda000bf06270 */
[----:B------:R-:W-:Y:S05]  /*0090*/  @P0 EXIT ;  /* 0x000000000000094d */ /* 0x000fea0003800000 */
[----:B------:R-:W0:Y:S01]  /*00a0*/  LDC.64 R20, c[0x0][0x380] ;  /* 0x0000e000ff147b82 */ /* 0x000e220000000a00 */
[----:B------:R-:W1:Y:S01]  /*00b0*/  LDCU.64 UR10, c[0x0][0x358] ;  /* 0x00006b00ff0a77ac */ /* 0x000e620008000a00 */
[----:B------:R-:W-:-:S04]  /*00c0*/  IMAD R5, R3, 0x14, RZ ;  /* 0x0000001403057824 */ /* 0x000fc800078e02ff */
[----:B0-----:R-:W-:-:S05]  /*00d0*/  IMAD.WIDE R20, R5, 0x4, R20 ;  /* 0x0000000405147825 */ /* 0x001fca00078e0214 */
[----:B-1----:R-:W2:Y:S04]  /*00e0*/  LDG.E R4, desc[UR10][R20.64] ;  /* 0x0000000a14047981 */ /* 0x002ea8000c1e1900 */
[----:B------:R-:W2:Y:S04]  /*00f0*/  LDG.E R5, desc[UR10][R20.64+0x4] ;  /* 0x0000040a14057981 */ /* 0x000ea8000c1e1900 */
[----:B------:R-:W2:Y:S04]  /*0100*/  LDG.E R6, desc[UR10][R20.64+0x8] ;  /* 0x0000080a14067981 */ /* 0x000ea8000c1e1900 */
[----:B------:R-:W2:Y:S04]  /*0110*/  LDG.E R7, desc[UR10][R20.64+0xc] ;  /* 0x00000c0a14077981 */ /* 0x000ea8000c1e1900 */
[----:B------:R-:W3:Y:S04]  /*0120*/  LDG.E R8, desc[UR10][R20.64+0x10] ;  /* 0x0000100a14087981 */ /* 0x000ee8000c1e1900 */
[----:B------:R-:W3:Y:S04]  /*0130*/  LDG.E R9, desc[UR10][R20.64+0x14] ;  /* 0x0000140a14097981 */ /* 0x000ee8000c1e1900 */
[----:B------:R-:W3:Y:S04]  /*0140*/  LDG.E R10, desc[UR10][R20.64+0x18] ;  /* 0x0000180a140a7981 */ /* 0x000ee8000c1e1900 */
[----:B------:R-:W3:Y:S04]  /*0150*/  LDG.E R11, desc[UR10][R20.64+0x1c] ;  /* 0x00001c0a140b7981 */ /* 0x000ee8000c1e1900 */
[----:B------:R-:W4:Y:S04]  /*0160*/  LDG.E R12, desc[UR10][R20.64+0x30] ;  /* 0x0000300a140c7981 */ /* 0x000f28000c1e1900 */
[----:B------:R-:W4:Y:S04]  /*0170*/  LDG.E R13, desc[UR10][R20.64+0x34] ;  /* 0x0000340a140d7981 */ /* 0x000f28000c1e1900 */
[----:B------:R-:W4:Y:S04]  /*0180*/  LDG.E R14, desc[UR10][R20.64+0x38] ;  /* 0x0000380a140e7981 */ /* 0x000f28000c1e1900 */
[----:B------:R-:W4:Y:S04]  /*0190*/  LDG.E R15, desc[UR10][R20.64+0x3c] ;  /* 0x00003c0a140f7981 */ /* 0x000f28000c1e1900 */
[----:B------:R-:W5:Y:S04]  /*01a0*/  LDG.E R16, desc[UR10][R20.64+0x20] ;  /* 0x0000200a14107981 */ /* 0x000f68000c1e1900 */
[----:B------:R-:W5:Y:S04]  /*01b0*/  LDG.E R17, desc[UR10][R20.64+0x24] ;  /* 0x0000240a14117981 */ /* 0x000f68000c1e1900 */
[----:B------:R-:W5:Y:S04]  /*01c0*/  LDG.E R18, desc[UR10][R20.64+0x28] ;  /* 0x0000280a14127981 */ /* 0x000f68000c1e1900 */
[----:B------:R-:W5:Y:S01]  /*01d0*/  LDG.E R19, desc[UR10][R20.64+0x2c] ;  /* 0x00002c0a14137981 */ /* 0x000f62000c1e1900 */
[----:B------:R-:W-:Y:S01]  /*01e0*/  VIADD R24, R0, 0x28 ;  /* 0x0000002800187836 */ /* 0x000fe20000000000 */
[----:B------:R-:W-:-:S03]  /*01f0*/  UMOV UR4, URZ ;  /* 0x000000ff00047c82 */ /* 0x000fc60008000000 */
[----:B------:R-:W-:Y:S01]  /*0200*/  IMAD.MOV.U32 R2, RZ, RZ, R24 ;  /* 0x000000ffff027224 */ /* 0x000fe200078e0018 */
[----:B--2---:R0:W-:Y:S04]  /*0210*/  STL.128 [R0], R4 ;  /* 0x0000000400007387 */ /* 0x0041e80000100c00 */
[----:B---3--:R0:W-:Y:S04]  /*0220*/  STL.128 [R0+0x10], R8 ;  /* 0x0000100800007387 */ /* 0x0081e80000100c00 */
[----:B----4-:R0:W-:Y:S04]  /*0230*/  STL.128 [R0+0x30], R12 ;  /* 0x0000300c00007387 */ /* 0x0101e80000100c00 */
[----:B-----5:R0:W-:Y:S02]  /*0240*/  STL.128 [R0+0x20], R16 ;  /* 0x0000201000007387 */ /* 0x0201e40000100c00 */
.L_x_0:
[----:B0-----:R-:W2:Y:S04]  /*0250*/  LDL.64 R8, [R2+0x10] ;  /* 0x0000100002087983 */ /* 0x001ea80000100a00 */
[----:B------:R-:W3:Y:S04]  /*0260*/  LDL.128 R4, [R2+-0x28] ;  /* 0xffffd80002047983 */ /* 0x000ee80000100c00 */
[----:B------:R-:W4:Y:S04]  /*0270*/  LDL R13, [R2+-0x4] ;  /* 0xfffffc00020d7983 */ /* 0x000f280000100800 */
[----:B------:R-:W5:Y:S04]  /*0280*/  LDL R10, [R2+-0x18] ;  /* 0xffffe800020a7983 */ /* 0x000f680000100800 */
[----:B------:R-:W5:Y:S04]  /*0290*/  LDL R12, [R2+0x8] ;  /* 0x00000800020c7983 */ /* 0x000f680000100800 */
[----:B------:R-:W5:Y:S01]  /*02a0*/  LDL R11, [R2+0x4] ;  /* 0x00000400020b7983 */ /* 0x000f620000100800 */
[----:B------:R-:W-:-:S04]  /*02b0*/  UIADD3 UR4, UPT, UPT, UR4, 0x4, URZ ;  /* 0x0000000404047890 */ /* 0x000fc8000fffe0ff */
[----:B------:R-:W-:Y:S01]  /*02c0*/  UISETP.NE.AND UP0, UPT, UR4, 0x30, UPT ;  /* 0x000000300400788c */ /* 0x000fe2000bf05270 */
[C-C-:B--2---:R-:W-:Y:S02]  /*02d0*/  SHF.L.W.U32.HI R14, R9.reuse, 0xf, R9.reuse ;  /* 0x0000000f090e7819 */ /* 0x144fe40000010e09 */
[--C-:B------:R-:W-:Y:S02]  /*02e0*/  SHF.L.W.U32.HI R15, R9, 0xd, R9.reuse ;  /* 0x0000000d090f7819 */ /* 0x100fe40000010e09 */
[----:B------:R-:W-:Y:S02]  /*02f0*/  SHF.R.U32.HI R9, RZ, 0xa, R9 ;  /* 0x0000000aff097819 */ /* 0x000fe40000011609 */
[C-C-:B---3--:R-:W-:Y:S02]  /*0300*/  SHF.L.W.U32.HI R16, R6.reuse, 0x19, R6.reuse ;  /* 0x0000001906107819 */ /* 0x148fe40000010e06 */
[----:B------:R-:W-:Y:S02]  /*0310*/  LOP3.LUT R9, R9, R14, R15, 0x96, !PT ;  /* 0x0000000e09097212 */ /* 0x000fe400078e960f */
[----:B------:R-:W-:-:S02]  /*0320*/  SHF.L.W.U32.HI R17, R6, 0xe, R6 ;  /* 0x0000000e06117819 */ /* 0x000fc40000010e06 */
[----:B------:R-:W-:Y:S02]  /*0330*/  SHF.R.U32.HI R19, RZ, 0x3, R6 ;  /* 0x00000003ff137819 */ /* 0x000fe40000011606 */
[----:B------:R-:W-:Y:S02]  /*0340*/  IADD3 R22, PT, PT, R5, R9, R18 ;  /* 0x0000000905167210 */ /* 0x000fe40007ffe012 */
[C-C-:B------:R-:W-:Y:S02]  /*0350*/  SHF.L.W.U32.HI R9, R8.reuse, 0xf, R8.reuse ;  /* 0x0000000f08097819 */ /* 0x140fe40000010e08 */
[--C-:B------:R-:W-:Y:S02]  /*0360*/  SHF.L.W.U32.HI R14, R8, 0xd, R8.reuse ;  /* 0x0000000d080e7819 */ /* 0x100fe40000010e08 */
[----:B------:R-:W-:Y:S02]  /*0370*/  SHF.R.U32.HI R15, RZ, 0xa, R8 ;  /* 0x0000000aff0f7819 */ /* 0x000fe40000011608 */
[----:B------:R-:W-:-:S02]  /*0380*/  LOP3.LUT R19, R19, R16, R17, 0x96, !PT ;  /* 0x0000001013137212 */ /* 0x000fc400078e9611 */
[C-C-:B------:R-:W-:Y:S02]  /*0390*/  SHF.L.W.U32.HI R16, R5.reuse, 0x19, R5.reuse ;  /* 0x0000001905107819 */ /* 0x140fe40000010e05 */
[--C-:B------:R-:W-:Y:S02]  /*03a0*/  SHF.L.W.U32.HI R17, R5, 0xe, R5.reuse ;  /* 0x0000000e05117819 */ /* 0x100fe40000010e05 */
[----:B------:R-:W-:Y:S01]  /*03b0*/  SHF.R.U32.HI R18, RZ, 0x3, R5 ;  /* 0x00000003ff127819 */ /* 0x000fe20000011605 */
[----:B------:R-:W-:Y:S01]  /*03c0*/  IMAD.IADD R5, R19, 0x1, R22 ;  /* 0x0000000113057824 */ /* 0x000fe200078e0216 */
[----:B------:R-:W-:Y:S02]  /*03d0*/  LOP3.LUT R9, R15, R9, R14, 0x96, !PT ;  /* 0x000000090f097212 */ /* 0x000fe400078e960e */
[----:B------:R-:W-:Y:S02]  /*03e0*/  LOP3.LUT R16, R18, R16, R17, 0x96, !PT ;  /* 0x0000001012107212 */ /* 0x000fe400078e9611 */
[----:B----4-:R-:W-:-:S02]  /*03f0*/  IADD3 R9, PT, PT, R4, R9, R13 ;  /* 0x0000000904097210 */ /* 0x010fc40007ffe00d */
[C-C-:B------:R-:W-:Y:S02]  /*0400*/  SHF.L.W.U32.HI R14, R5.reuse, 0xf, R5.reuse ;  /* 0x0000000f050e7819 */ /* 0x140fe40000010e05 */
[----:B------:R-:W-:Y:S01]  /*0410*/  SHF.L.W.U32.HI R15, R5, 0xd, R5 ;  /* 0x0000000d050f7819 */ /* 0x000fe20000010e05 */
[----:B------:R-:W-:Y:S01]  /*0420*/  IMAD.IADD R4, R16, 0x1, R9 ;  /* 0x0000000110047824 */ /* 0x000fe200078e0209 */
[----:B------:R-:W-:Y:S02]  /*0430*/  SHF.R.U32.HI R17, RZ, 0xa, R5 ;  /* 0x0000000aff117819 */ /* 0x000fe40000011605 */
[----:B-----5:R-:W-:Y:S02]  /*0440*/  SHF.L.W.U32.HI R19, R10, 0x19, R10 ;  /* 0x000000190a137819 */ /* 0x020fe40000010e0a */
[----:B------:R-:W-:Y:S01]  /*0450*/  LOP3.LUT R18, R17, R14, R15, 0x96, !PT ;  /* 0x0000000e11127212 */ /* 0x000fe200078e960f */
[----:B------:R-:W-:Y:S01]  /*0460*/  STL.64 [R2+0x18], R4 ;  /* 0x0000180402007387 */ /* 0x000fe20000100a00 */
[----:B------:R-:W-:-:S02]  /*0470*/  SHF.L.W.U32.HI R9, R4, 0xf, R4 ;  /* 0x0000000f04097819 */ /* 0x000fc40000010e04 */
[--C-:B------:R-:W-:Y:S02]  /*0480*/  SHF.L.W.U32.HI R14, R4, 0xd, R4.reuse ;  /* 0x0000000d040e7819 */ /* 0x100fe40000010e04 */
[----:B------:R-:W-:Y:S02]  /*0490*/  SHF.R.U32.HI R13, RZ, 0xa, R4 ;  /* 0x0000000aff0d7819 */ /* 0x000fe40000011604 */
[----:B------:R-:W-:Y:S02]  /*04a0*/  SHF.L.W.U32.HI R22, R10, 0xe, R10 ;  /* 0x0000000e0a167819 */ /* 0x000fe40000010e0a */
[C-C-:B------:R-:W-:Y:S02]  /*04b0*/  SHF.L.W.U32.HI R15, R7.reuse, 0x19, R7.reuse ;  /* 0x00000019070f7819 */ /* 0x140fe40000010e07 */
[--C-:B------:R-:W-:Y:S02]  /*04c0*/  SHF.L.W.U32.HI R16, R7, 0xe, R7.reuse ;  /* 0x0000000e07107819 */ /* 0x100fe40000010e07 */
[----:B------:R-:W-:-:S02]  /*04d0*/  SHF.R.U32.HI R17, RZ, 0x3, R7 ;  /* 0x00000003ff117819 */ /* 0x000fc40000011607 */
[----:B------:R-:W-:Y:S02]  /*04e0*/  SHF.R.U32.HI R10, RZ, 0x3, R10 ;  /* 0x00000003ff0a7819 */ /* 0x000fe4000001160a */
[----:B------:R-:W-:Y:S02]  /*04f0*/  LOP3.LUT R9, R13, R9, R14, 0x96, !PT ;  /* 0x000000090d097212 */ /* 0x000fe400078e960e */
[----:B------:R-:W-:Y:S02]  /*0500*/  LOP3.LUT R15, R17, R15, R16, 0x96, !PT ;  /* 0x0000000f110f7212 */ /* 0x000fe400078e9610 */
[----:B------:R-:W-:Y:S01]  /*0510*/  IADD3 R7, PT, PT, R7, R18, R12 ;  /* 0x0000001207077210 */ /* 0x000fe20007ffe00c */
[----:B------:R-:W-:Y:S01]  /*0520*/  IMAD.MOV.U32 R18, RZ, RZ, R8 ;  /* 0x000000ffff127224 */ /* 0x000fe200078e0008 */
[----:B------:R-:W-:Y:S02]  /*0530*/  LOP3.LUT R10, R10, R19, R22, 0x96, !PT ;  /* 0x000000130a0a7212 */ /* 0x000fe400078e9616 */
[----:B------:R-:W-:-:S03]  /*0540*/  IADD3 R6, PT, PT, R6, R9, R11 ;  /* 0x0000000906067210 */ /* 0x000fc60007ffe00b */
[----:B------:R-:W-:Y:S02]  /*0550*/  IMAD.IADD R7, R10, 0x1, R7 ;  /* 0x000000010a077824 */ /* 0x000fe400078e0207 */
[----:B------:R-:W-:Y:S02]  /*0560*/  IMAD.IADD R15, R15, 0x1, R6 ;  /* 0x000000010f0f7824 */ /* 0x000fe400078e0206 */
[----:B------:R-:W-:Y:S01]  /*0570*/  VIADD R6, R2, 0x10 ;  /* 0x0000001002067836 */ /* 0x000fe20000000000 */
[----:B------:R-:W-:Y:S04]  /*0580*/  STL [R2+0x24], R7 ;  /* 0x0000240702007387 */ /* 0x000fe80000100800 */
[----:B------:R0:W-:Y:S02]  /*0590*/  STL [R2+0x20], R15 ;  /* 0x0000200f02007387 */ /* 0x0001e40000100800 */
[----:B0-----:R-:W-:Y:S01]  /*05a0*/  IMAD.MOV.U32 R2, RZ, RZ, R6 ;  /* 0x000000ffff027224 */ /* 0x001fe200078e0006 */
[----:B------:R-:W-:Y:S06]  /*05b0*/  BRA.U UP0, `(.L_x_0) ;  /* 0xfffffffd00247547 */ /* 0x000fec000b83ffff */
[----:B------:R-:W-:Y:S01]  /*05c0*/  IMAD.MOV.U32 R22, RZ, RZ, 0x5be0cd19 ;  /* 0x5be0cd19ff167424 */ /* 0x000fe200078e00ff */
[----:B------:R-:W0:Y:S01]  /*05d0*/  LDCU.64 UR8, c[0x4][URZ] ;  /* 0x01000000ff0877ac */ /* 0x000e220008000a00 */
[----:B------:R-:W-:Y:S02]  /*05e0*/  IMAD.MOV.U32 R16, RZ, RZ, 0x1f83d9ab ;  /* 0x1f83d9abff107424 */ /* 0x000fe400078e00ff */
[----:B------:R-:W-:Y:S01]  /*05f0*/  IMAD.MOV.U32 R19, RZ, RZ, -0x64fa9774 ;  /* 0x9b05688cff137424 */ /* 0x000fe200078e00ff */
[----:B------:R-:W-:Y:S01]  /*0600*/  UMOV UR4, URZ ;  /* 0x000000ff00047c82 */ /* 0x000fe20008000000 */
[----:B------:R-:W-:Y:S01]  /*0610*/  IMAD.MOV.U32 R25, RZ, RZ, 0x510e527f ;  /* 0x510e527fff197424 */ /* 0x000fe200078e00ff */
[----:B------:R-:W-:Y:S01]  /*0620*/  UMOV UR5, URZ ;  /* 0x000000ff00057c82 */ /* 0x000fe20008000000 */
[----:B------:R-:W-:Y:S01]  /*0630*/  IMAD.MOV.U32 R2, RZ, RZ, -0x5ab00ac6 ;  /* 0xa54ff53aff027424 */ /* 0x000fe200078e00ff */
[----:B------:R-:W-:Y:S01]  /*0640*/  UMOV UR6, URZ ;  /* 0x000000ff00067c82 */ /* 0x000fe20008000000 */
[----:B------:R-:W-:-:S02]  /*0650*/  IMAD.MOV.U32 R18, RZ, RZ, 0x3c6ef372 ;  /* 0x3c6ef372ff127424 */ /* 0x000fc400078e00ff */
[----:B------:R-:W-:Y:S02]  /*0660*/  IMAD.MOV.U32 R23, RZ, RZ, -0x4498517b ;  /* 0xbb67ae85ff177424 */ /* 0x000fe400078e00ff */
[----:B------:R-:W-:-:S07]  /*0670*/  IMAD.MOV.U32 R17, RZ, RZ, 0x6a09e667 ;  /* 0x6a09e667ff117424 */ /* 0x000fce00078e00ff */
.L_x_1:
[----:B0-----:R-:W-:Y:S02]  /*0680*/  UIADD3 UR7, UP0, UPT, UR5, UR8, URZ ;  /* 0x0000000805077290 */ /* 0x001fe4000ff1e0ff */
[----:B------:R-:W2:Y:S02]  /*0690*/  LDL.128 R4, [R0+UR5] ;  /* 0x0000000500047983 */ /* 0x000ea40008100c00 */
[----:B------:R-:W-:Y:S02]  /*06a0*/  UIADD3.X UR12, UPT, UPT, UR6, UR9, URZ, UP0, !UPT ;  /* 0x00000009060c7290 */ /* 0x000fe400087fe4ff */
[----:B------:R-:W-:-:S04]  /*06b0*/  IMAD.U32 R8, RZ, RZ, UR7 ;  /* 0x00000007ff087e24 */ /* 0x000fc8000f8e00ff */
[----:B------:R-:W-:-:S05]  /*06c0*/  IMAD.U32 R9, RZ, RZ, UR12 ;  /* 0x0000000cff097e24 */ /* 0x000fca000f8e00ff */
[----:B------:R-:W2:Y:S04]  /*06d0*/  LDG.E.CONSTANT R27, desc[UR10][R8.64] ;  /* 0x0000000a081b7981 */ /* 0x000ea8000c1e9900 */
[----:B------:R-:W3:Y:S04]  /*06e0*/  LDG.E.CONSTANT R10, desc[UR10][R8.64+0x4] ;  /* 0x0000040a080a7981 */ /* 0x000ee8000c1e9900 */
[----:B------:R-:W4:Y:S04]  /*06f0*/  LDG.E.CONSTANT R11, desc[UR10][R8.64+0x8] ;  /* 0x0000080a080b7981 */ /* 0x000f28000c1e9900 */
[----:B------:R0:W5:Y:S01]  /*0700*/  LDG.E.CONSTANT R12, desc[UR10][R8.64+0xc] ;  /* 0x00000c0a080c7981 */ /* 0x000162000c1e9900 */
[----:B------:R-:W-:-:S02]  /*0710*/  SHF.L.W.U32.HI R13, R25, 0x1a, R25 ;  /* 0x0000001a190d7819 */ /* 0x000fc40000010e19 */
[C-C-:B------:R-:W-:Y:S02]  /*0720*/  SHF.L.W.U32.HI R14, R25.reuse, 0x15, R25.reuse ;  /* 0x00000015190e7819 */ /* 0x140fe40000010e19 */
[----:B------:R-:W-:-:S04]  /*0730*/  SHF.L.W.U32.HI R15, R25, 0x7, R25 ;  /* 0x00000007190f7819 */ /* 0x000fc80000010e19 */
[----:B------:R-:W-:Y:S02]  /*0740*/  LOP3.LUT R13, R15, R13, R14, 0x96, !PT ;  /* 0x0000000d0f0d7212 */ /* 0x000fe400078e960e */
[----:B------:R-:W-:-:S04]  /*0750*/  LOP3.LUT R14, R16, R25, R19, 0xb8, !PT ;  /* 0x00000019100e7212 */ /* 0x000fc800078eb813 */
[----:B------:R-:W-:Y:S02]  /*0760*/  IADD3 R13, PT, PT, R13, R14, R22 ;  /* 0x0000000e0d0d7210 */ /* 0x000fe40007ffe016 */
[----:B0-----:R-:W-:Y:S01]  /*0770*/  SHF.L.W.U32.HI R9, R17, 0x13, R17 ;  /* 0x0000001311097819 */ /* 0x001fe20000010e11 */
[----:B------:R-:W-:-:S04]  /*0780*/  UIADD3 UR4, UPT, UPT, UR4, 0x4, URZ ;  /* 0x0000000404047890 */ /* 0x000fc8000fffe0ff */
[----:B------:R-:W-:Y:S02]  /*0790*/  UISETP.NE.AND UP0, UPT, UR4, 0x40, UPT ;  /* 0x000000400400788c */ /* 0x000fe4000bf05270 */
[----:B------:R-:W-:-:S04]  /*07a0*/  UIADD3 UR5, UP1, UPT, UR5, 0x10, URZ ;  /* 0x0000001005057890 */ /* 0x000fc8000ff3e0ff */
[----:B------:R-:W-:Y:S01]  /*07b0*/  UIADD3.X UR6, UPT, UPT, URZ, UR6, URZ, UP1, !UPT ;  /* 0x00000006ff067290 */ /* 0x000fe20008ffe4ff */
[----:B--2---:R-:W-:-:S05]  /*07c0*/  IADD3 R13, PT, PT, R4, R13, R27 ;  /* 0x0000000d040d7210 */ /* 0x004fca0007ffe01b */
[----:B------:R-:W-:-:S05]  /*07d0*/  IMAD.IADD R22, R13, 0x1, R2 ;  /* 0x000000010d167824 */ /* 0x000fca00078e0202 */
[C-C-:B------:R-:W-:Y:S02]  /*07e0*/  SHF.L.W.U32.HI R2, R22.reuse, 0x1a, R22.reuse ;  /* 0x0000001a16027819 */ /* 0x140fe40000010e16 */
[C-C-:B------:R-:W-:Y:S02]  /*07f0*/  SHF.L.W.U32.HI R15, R22.reuse, 0x15, R22.reuse ;  /* 0x00000015160f7819 */ /* 0x140fe40000010e16 */
[----:B------:R-:W-:Y:S02]  /*0800*/  SHF.L.W.U32.HI R4, R22, 0x7, R22 ;  /* 0x0000000716047819 */ /* 0x000fe40000010e16 */
[----:B------:R-:W-:Y:S02]  /*0810*/  LOP3.LUT R8, R19, R22, R25, 0xb8, !PT ;  /* 0x0000001613087212 */ /* 0x000fe400078eb819 */
[----:B------:R-:W-:Y:S02]  /*0820*/  LOP3.LUT R15, R4, R2, R15, 0x96, !PT ;  /* 0x00000002040f7212 */ /* 0x000fe400078e960f */
[----:B------:R-:W-:-:S02]  /*0830*/  SHF.L.W.U32.HI R2, R17, 0x1e, R17 ;  /* 0x0000001e11027819 */ /* 0x000fc40000010e11 */
[----:B------:R-:W-:Y:S02]  /*0840*/  SHF.L.W.U32.HI R4, R17, 0xa, R17 ;  /* 0x0000000a11047819 */ /* 0x000fe40000010e11 */
[----:B------:R-:W-:Y:S02]  /*0850*/  IADD3 R8, PT, PT, R15, R8, R16 ;  /* 0x000000080f087210 */ /* 0x000fe40007ffe010 */
[----:B------:R-:W-:Y:S02]  /*0860*/  LOP3.LUT R2, R4, R2, R9, 0x96, !PT ;  /* 0x0000000204027212 */ /* 0x000fe400078e9609 */
[----:B---3--:R-:W-:Y:S02]  /*0870*/  IADD3 R5, PT, PT, R5, R8, R10 ;  /* 0x0000000805057210 */ /* 0x008fe40007ffe00a */
[----:B------:R-:W-:-:S03]  /*0880*/  LOP3.LUT R4, R23, R18, R17, 0xe8, !PT ;  /* 0x0000001217047212 */ /* 0x000fc600078ee811 */
[----:B------:R-:W-:Y:S01]  /*0890*/  IMAD.IADD R16, R5, 0x1, R18 ;  /* 0x0000000105107824 */ /* 0x000fe200078e0212 */
[----:B------:R-:W-:-:S04]  /*08a0*/  IADD3 R2, PT, PT, R13, R2, R4 ;  /* 0x000000020d027210 */ /* 0x000fc80007ffe004 */
[C-C-:B------:R-:W-:Y:S02]  /*08b0*/  SHF.L.W.U32.HI R4, R2.reuse, 0x1e, R2.reuse ;  /* 0x0000001e02047819 */ /* 0x140fe40000010e02 */
[C-C-:B------:R-:W-:Y:S02]  /*08c0*/  SHF.L.W.U32.HI R9, R2.reuse, 0x13, R2.reuse ;  /* 0x0000001302097819 */ /* 0x140fe40000010e02 */
[----:B------:R-:W-:Y:S02]  /*08d0*/  SHF.L.W.U32.HI R8, R2, 0xa, R2 ;  /* 0x0000000a02087819 */ /* 0x000fe40000010e02 */
[C-C-:B------:R-:W-:Y:S02]  /*08e0*/  SHF.L.W.U32.HI R10, R16.reuse, 0x1a, R16.reuse ;  /* 0x0000001a100a7819 */ /* 0x140fe40000010e10 */
[C-C-:B------:R-:W-:Y:S02]  /*08f0*/  SHF.L.W.U32.HI R13, R16.reuse, 0x15, R16.reuse ;  /* 0x00000015100d7819 */ /* 0x140fe40000010e10 */
[----:B------:R-:W-:-:S02]  /*0900*/  SHF.L.W.U32.HI R14, R16, 0x7, R16 ;  /* 0x00000007100e7819 */ /* 0x000fc40000010e10 */
[----:B------:R-:W-:Y:S02]  /*0910*/  LOP3.LUT R4, R8, R4, R9, 0x96, !PT ;  /* 0x0000000408047212 */ /* 0x000fe400078e9609 */
[----:B------:R-:W-:Y:S02]  /*0920*/  LOP3.LUT R10, R14, R10, R13, 0x96, !PT ;  /* 0x0000000a0e0a7212 */ /* 0x000fe400078e960d */
[----:B------:R-:W-:Y:S02]  /*0930*/  LOP3.LUT R8, R25, R16, R22, 0xb8, !PT ;  /* 0x0000001019087212 */ /* 0x000fe400078eb816 */
[----:B------:R-:W-:Y:S02]  /*0940*/  LOP3.LUT R18, R17, R23, R2, 0xe8, !PT ;  /* 0x0000001711127212 */ /* 0x000fe400078ee802 */
[----:B------:R-:W-:Y:S02]  /*0950*/  IADD3 R8, PT, PT, R10, R8, R19 ;  /* 0x000000080a087210 */ /* 0x000fe40007ffe013 */
[----:B------:R-:W-:-:S02]  /*0960*/  IADD3 R18, PT, PT, R5, R4, R18 ;  /* 0x0000000405127210 */ /* 0x000fc40007ffe012 */
[----:B----4-:R-:W-:Y:S02]  /*0970*/  IADD3 R6, PT, PT, R6, R8, R11 ;  /* 0x0000000806067210 */ /* 0x010fe40007ffe00b */
[C-C-:B------:R-:W-:Y:S02]  /*0980*/  SHF.L.W.U32.HI R4, R18.reuse, 0x1e, R18.reuse ;  /* 0x0000001e12047819 */ /* 0x140fe40000010e12 */
[--C-:B------:R-:W-:Y:S01]  /*0990*/  SHF.L.W.U32.HI R5, R18, 0x13, R18.reuse ;  /* 0x0000001312057819 */ /* 0x100fe20000010e12 */
[----:B------:R-:W-:Y:S01]  /*09a0*/  IMAD.IADD R19, R6, 0x1, R23 ;  /* 0x0000000106137824 */ /* 0x000fe200078e0217 */
[--C-:B------:R-:W-:Y:S02]  /*09b0*/  SHF.L.W.U32.HI R8, R18, 0xa, R18.reuse ;  /* 0x0000000a12087819 */ /* 0x100fe40000010e12 */
[----:B------:R-:W-:Y:S02]  /*09c0*/  LOP3.LUT R23, R2, R17, R18, 0xe8, !PT ;  /* 0x0000001102177212 */ /* 0x000fe400078ee812 */
[----:B------:R-:W-:-:S02]  /*09d0*/  LOP3.LUT R5, R8, R4, R5, 0x96, !PT ;  /* 0x0000000408057212 */ /* 0x000fc400078e9605 */
[C-C-:B------:R-:W-:Y:S02]  /*09e0*/  SHF.L.W.U32.HI R4, R19.reuse, 0x1a, R19.reuse ;  /* 0x0000001a13047819 */ /* 0x140fe40000010e13 */
[C-C-:B------:R-:W-:Y:S02]  /*09f0*/  SHF.L.W.U32.HI R9, R19.reuse, 0x15, R19.reuse ;  /* 0x0000001513097819 */ /* 0x140fe40000010e13 */
[----:B------:R-:W-:Y:S02]  /*0a00*/  SHF.L.W.U32.HI R8, R19, 0x7, R19 ;  /* 0x0000000713087819 */ /* 0x000fe40000010e13 */
[----:B------:R-:W-:Y:S02]  /*0a10*/  IADD3 R23, PT, PT, R6, R5, R23 ;  /* 0x0000000506177210 */ /* 0x000fe40007ffe017 */
[----:B------:R-:W-:Y:S02]  /*0a20*/  LOP3.LUT R4, R8, R4, R9, 0x96, !PT ;  /* 0x0000000408047212 */ /* 0x000fe400078e9609 */
[----:B------:R-:W-:-:S02]  /*0a30*/  LOP3.LUT R5, R22, R19, R16, 0xb8, !PT ;  /* 0x0000001316057212 */ /* 0x000fc400078eb810 */
[C---:B------:R-:W-:Y:S02]  /*0a40*/  SHF.L.W.U32.HI R6, R23.reuse, 0x1e, R23 ;  /* 0x0000001e17067819 */ /* 0x040fe40000010e17 */
[----:B------:R-:W-:Y:S02]  /*0a50*/  IADD3 R4, PT, PT, R4, R5, R25 ;  /* 0x0000000504047210 */ /* 0x000fe40007ffe019 */
[C-C-:B------:R-:W-:Y:S02]  /*0a60*/  SHF.L.W.U32.HI R9, R23.reuse, 0x13, R23.reuse ;  /* 0x0000001317097819 */ /* 0x140fe40000010e17 */
[----:B------:R-:W-:Y:S02]  /*0a70*/  SHF.L.W.U32.HI R8, R23, 0xa, R23 ;  /* 0x0000000a17087819 */ /* 0x000fe40000010e17 */
[----:B-----5:R-:W-:Y:S02]  /*0a80*/  IADD3 R4, PT, PT, R7, R4, R12 ;  /* 0x0000000407047210 */ /* 0x020fe40007ffe00c */
[----:B------:R-:W-:-:S02]  /*0a90*/  LOP3.LUT R9, R8, R6, R9, 0x96, !PT ;  /* 0x0000000608097212 */ /* 0x000fc400078e9609 */
[----:B------:R-:W-:Y:S01]  /*0aa0*/  LOP3.LUT R5, R18, R2, R23, 0xe8, !PT ;  /* 0x0000000212057212 */ /* 0x000fe200078ee817 */
[----:B------:R-:W-:-:S03]  /*0ab0*/  IMAD.IADD R25, R4, 0x1, R17 ;  /* 0x0000000104197824 */ /* 0x000fc600078e0211 */
[----:B------:R-:W-:Y:S01]  /*0ac0*/  IADD3 R17, PT, PT, R4, R9, R5 ;  /* 0x0000000904117210 */ /* 0x000fe20007ffe005 */
[----:B------:R-:W-:Y:S06]  /*0ad0*/  BRA.U UP0, `(.L_x_1) ;  /* 0xfffffff900e87547 */ /* 0x000fec000b83ffff */
[----:B------:R-:W2:Y:S04]  /*0ae0*/  LDG.E R4, desc[UR10][R20.64+0x40] ;  /* 0x0000400a14047981 */ /* 0x000ea8000c1e1900 */
[----:B------:R-:W2:Y:S04]  /*0af0*/  LDG.E R5, desc[UR10][R20.64+0x44] ;  /* 0x0000440a14057981 */ /* 0x000ea8000c1e1900 */
[----:B------:R-:W2:Y:S04]  /*0b00*/  LDG.E R6, desc[UR10][R20.64+0x48] ;  /* 0x0000480a14067981 */ /* 0x000ea8000c1e1900 */
[----:B------:R-:W2:Y:S01]  /*0b10*/  LDG.E R7, desc[UR10][R20.64+0x4c] ;  /* 0x00004c0a14077981 */ /* 0x000ea2000c1e1900 */
[----:B------:R-:W-:Y:S01]  /*0b20*/  IMAD.MOV.U32 R8, RZ, RZ, -0x80000000 ;  /* 0x80000000ff087424 */ /* 0x000fe200078e00ff */
[----:B------:R-:W-:Y:S01]  /*0b30*/  CS2R R10, SRZ ;  /* 0x00000000000a7805 */ /* 0x000fe2000001ff00 */
[----:B------:R-:W-:Y:S01]  /*0b40*/  IMAD.MOV.U32 R9, RZ, RZ, RZ ;  /* 0x000000ffff097224 */ /* 0x000fe200078e00ff */
[----:B------:R-:W-:Y:S01]  /*0b50*/  STL.128 [R0+0x20], RZ ;  /* 0x000020ff00007387 */ /* 0x000fe20000100c00 */
[----:B------:R-:W-:Y:S01]  /*0b60*/  IMAD.MOV.U32 R15, RZ, RZ, 0x280 ;  /* 0x00000280ff0f7424 */ /* 0x000fe200078e00ff */
[----:B------:R-:W-:Y:S01]  /*0b70*/  CS2R R12, SRZ ;  /* 0x00000000000c7805 */ /* 0x000fe2000001ff00 */
[----:B------:R-:W-:Y:S01]  /*0b80*/  IMAD.MOV.U32 R14, RZ, RZ, RZ ;  /* 0x000000ffff0e7224 */ /* 0x000fe200078e00ff */
[----:B------:R0:W-:Y:S01]  /*0b90*/  STL.128 [R0+0x10], R8 ;  /* 0x0000100800007387 */ /* 0x0001e20000100c00 */
[----:B------:R-:W-:Y:S01]  /*0ba0*/  VIADD R17, R17, 0x6a09e667 ;  /* 0x6a09e66711117836 */ /* 0x000fe20000000000 */
[----:B------:R-:W-:Y:S01]  /*0bb0*/  UMOV UR4, URZ ;  /* 0x000000ff00047c82 */ /* 0x000fe20008000000 */
[----:B------:R-:W-:Y:S01]  /*0bc0*/  VIADD R23, R23, 0xbb67ae85 ;  /* 0xbb67ae8517177836 */ /* 0x000fe20000000000 */
[----:B------:R1:W-:Y:S01]  /*0bd0*/  STL.128 [R0+0x30], R12 ;  /* 0x0000300c00007387 */ /* 0x0003e20000100c00 */
[----:B------:R-:W-:-:S02]  /*0be0*/  VIADD R18, R18, 0x3c6ef372 ;  /* 0x3c6ef37212127836 */ /* 0x000fc40000000000 */
[----:B------:R-:W-:Y:S02]  /*0bf0*/  VIADD R2, R2, 0xa54ff53a ;  /* 0xa54ff53a02027836 */ /* 0x000fe40000000000 */
[----:B------:R-:W-:Y:S02]  /*0c00*/  VIADD R25, R25, 0x510e527f ;  /* 0x510e527f19197836 */ /* 0x000fe40000000000 */
[----:B------:R-:W-:Y:S02]  /*0c10*/  VIADD R19, R19, 0x9b05688c ;  /* 0x9b05688c13137836 */ /* 0x000fe40000000000 */
[----:B------:R-:W-:Y:S02]  /*0c20*/  VIADD R16, R16, 0x1f83d9ab ;  /* 0x1f83d9ab10107836 */ /* 0x000fe40000000000 */
[----:B0-----:R-:W-:Y:S02]  /*0c30*/  VIADD R11, R22, 0x5be0cd19 ;  /* 0x5be0cd19160b7836 */ /* 0x001fe40000000000 */
[----:B-1----:R-:W-:Y:S01]  /*0c40*/  IMAD.MOV.U32 R14, RZ, RZ, RZ ;  /* 0x000000ffff0e7224 */ /* 0x002fe200078e00ff */
[----:B--2---:R0:W-:Y:S06]  /*0c50*/  STL.128 [R0], R4 ;  /* 0x0000000400007387 */ /* 0x0041ec0000100c00 */
.L_x_2:
[----:B------:R-:W2:Y:S04]  /*0c60*/  LDL.64 R8, [R24+0x10] ;  /* 0x0000100018087983 */ /* 0x000ea80000100a00 */
[----:B0-----:R-:W3:Y:S04]  /*0c70*/  LDL.128 R4, [R24+-0x28] ;  /* 0xffffd80018047983 */ /* 0x001ee80000100c00 */
        /* <DEDUP_REMOVED lines=9> */
[--C-:B------:R-:W-:Y:S02]  /*0d10*/  SHF.R.U32.HI R22, RZ, 0xa, R8.reuse ;  /* 0x0000000aff167819 */ /* 0x100fe40000011608 */
[----:B------:R-:W-:Y:S02]  /*0d20*/  LOP3.LUT R9, R9, R20, R21, 0x96, !PT ;  /* 0x0000001409097212 */ /* 0x000fe400078e9615 */
[----:B------:R-:W-:-:S02]  /*0d30*/  SHF.L.W.U32.HI R20, R8, 0xf, R8 ;  /* 0x0000000f08147819 */ /* 0x000fc40000010e08 */
[----:B------:R-:W-:Y:S02]  /*0d40*/  SHF.L.W.U32.HI R21, R8, 0xd, R8 ;  /* 0x0000000d08157819 */ /* 0x000fe40000010e08 */
[C---:B---3--:R-:W-:Y:S02]  /*0d50*/  SHF.L.W.U32.HI R27, R5.reuse, 0xe, R5 ;  /* 0x0000000e051b7819 */ /* 0x048fe40000010e05 */
[----:B------:R-:W-:Y:S02]  /*0d60*/  LOP3.LUT R21, R22, R20, R21, 0x96, !PT ;  /* 0x0000001416157212 */ /* 0x000fe400078e9615 */
[--C-:B------:R-:W-:Y:S02]  /*0d70*/  SHF.L.W.U32.HI R20, R5, 0x19, R5.reuse ;  /* 0x0000001905147819 */ /* 0x100fe40000010e05 */
[----:B------:R-:W-:Y:S02]  /*0d80*/  SHF.R.U32.HI R22, RZ, 0x3, R5 ;  /* 0x00000003ff167819 */ /* 0x000fe40000011605 */
[----:B----4-:R-:W-:-:S02]  /*0d90*/  IADD3 R15, PT, PT, R4, R21, R15 ;  /* 0x00000015040f7210 */ /* 0x010fc40007ffe00f */
[----:B------:R-:W-:Y:S02]  /*0da0*/  LOP3.LUT R20, R22, R20, R27, 0x96, !PT ;  /* 0x0000001416147212 */ /* 0x000fe400078e961b */
[C-C-:B------:R-:W-:Y:S02]  /*0db0*/  SHF.L.W.U32.HI R4, R6.reuse, 0x19, R6.reuse ;  /* 0x0000001906047819 */ /* 0x140fe40000010e06 */
[--C-:B------:R-:W-:Y:S02]  /*0dc0*/  SHF.L.W.U32.HI R21, R6, 0xe, R6.reuse ;  /* 0x0000000e06157819 */ /* 0x100fe40000010e06 */
[----:B------:R-:W-:Y:S02]  /*0dd0*/  SHF.R.U32.HI R22, RZ, 0x3, R6 ;  /* 0x00000003ff167819 */ /* 0x000fe40000011606 */
[----:B------:R-:W-:Y:S02]  /*0de0*/  IADD3 R5, PT, PT, R5, R9, R14 ;  /* 0x0000000905057210 */ /* 0x000fe40007ffe00e */
[----:B------:R-:W-:-:S02]  /*0df0*/  LOP3.LUT R4, R22, R4, R21, 0x96, !PT ;  /* 0x0000000416047212 */ /* 0x000fc400078e9615 */
[C-C-:B------:R-:W-:Y:S02]  /*0e00*/  SHF.L.W.U32.HI R9, R7.reuse, 0x19, R7.reuse ;  /* 0x0000001907097819 */ /* 0x140fe40000010e07 */
[----:B------:R-:W-:Y:S01]  /*0e10*/  SHF.L.W.U32.HI R14, R7, 0xe, R7 ;  /* 0x0000000e070e7819 */ /* 0x000fe20000010e07 */
[----:B------:R-:W-:Y:S01]  /*0e20*/  IMAD.IADD R5, R4, 0x1, R5 ;  /* 0x0000000104057824 */ /* 0x000fe200078e0205 */
[----:B------:R-:W-:Y:S01]  /*0e30*/  SHF.R.U32.HI R21, RZ, 0x3, R7 ;  /* 0x00000003ff157819 */ /* 0x000fe20000011607 */
[----:B------:R-:W-:-:S03]  /*0e40*/  IMAD.IADD R4, R20, 0x1, R15 ;  /* 0x0000000114047824 */ /* 0x000fc600078e020f */
[----:B------:R-:W-:Y:S02]  /*0e50*/  LOP3.LUT R9, R21, R9, R14, 0x96, !PT ;  /* 0x0000000915097212 */ /* 0x000fe400078e960e */
[C-C-:B------:R-:W-:Y:S01]  /*0e60*/  SHF.L.W.U32.HI R14, R4.reuse, 0xf, R4.reuse ;  /* 0x0000000f040e7819 */ /* 0x140fe20000010e04 */
[----:B------:R-:W-:Y:S01]  /*0e70*/  STL.64 [R24+0x18], R4 ;  /* 0x0000180418007387 */ /* 0x000fe20000100a00 */
[--C-:B------:R-:W-:Y:S02]  /*0e80*/  SHF.L.W.U32.HI R15, R4, 0xd, R4.reuse ;  /* 0x0000000d040f7819 */ /* 0x100fe40000010e04 */
[----:B------:R-:W-:Y:S02]  /*0e90*/  SHF.R.U32.HI R20, RZ, 0xa, R4 ;  /* 0x0000000aff147819 */ /* 0x000fe40000011604 */
[C-C-:B------:R-:W-:Y:S02]  /*0ea0*/  SHF.L.W.U32.HI R21, R5.reuse, 0xf, R5.reuse ;  /* 0x0000000f05157819 */ /* 0x140fe40000010e05 */
[----:B------:R-:W-:-:S02]  /*0eb0*/  SHF.L.W.U32.HI R22, R5, 0xd, R5 ;  /* 0x0000000d05167819 */ /* 0x000fc40000010e05 */
[----:B------:R-:W-:Y:S02]  /*0ec0*/  SHF.R.U32.HI R26, RZ, 0xa, R5 ;  /* 0x0000000aff1a7819 */ /* 0x000fe40000011605 */
[----:B------:R-:W-:Y:S02]  /*0ed0*/  LOP3.LUT R14, R20, R14, R15, 0x96, !PT ;  /* 0x0000000e140e7212 */ /* 0x000fe400078e960f */
[C-C-:B-----5:R-:W-:Y:S02]  /*0ee0*/  SHF.L.W.U32.HI R15, R10.reuse, 0x19, R10.reuse ;  /* 0x000000190a0f7819 */ /* 0x160fe40000010e0a */
[----:B------:R-:W-:Y:S02]  /*0ef0*/  SHF.L.W.U32.HI R20, R10, 0xe, R10 ;  /* 0x0000000e0a147819 */ /* 0x000fe40000010e0a */
[----:B------:R-:W-:Y:S02]  /*0f00*/  LOP3.LUT R21, R26, R21, R22, 0x96, !PT ;  /* 0x000000151a157212 */ /* 0x000fe400078e9616 */
[----:B------:R-:W-:-:S02]  /*0f10*/  SHF.R.U32.HI R10, RZ, 0x3, R10 ;  /* 0x00000003ff0a7819 */ /* 0x000fc4000001160a */
[----:B------:R-:W-:Y:S02]  /*0f20*/  IADD3 R21, PT, PT, R7, R21, R12 ;  /* 0x0000001507157210 */ /* 0x000fe40007ffe00c */
[----:B------:R-:W-:Y:S02]  /*0f30*/  LOP3.LUT R10, R10, R15, R20, 0x96, !PT ;  /* 0x0000000f0a0a7212 */ /* 0x000fe400078e9614 */
[----:B------:R-:W-:Y:S01]  /*0f40*/  IADD3 R14, PT, PT, R6, R14, R13 ;  /* 0x0000000e060e7210 */ /* 0x000fe20007ffe00d */
[----:B------:R-:W-:Y:S02]  /*0f50*/  VIADD R6, R24, 0x10 ;  /* 0x0000001018067836 */ /* 0x000fe40000000000 */
[----:B------:R-:W-:Y:S02]  /*0f60*/  IMAD.IADD R21, R10, 0x1, R21 ;  /* 0x000000010a157824 */ /* 0x000fe400078e0215 */
[----:B------:R-:W-:Y:S02]  /*0f70*/  IMAD.IADD R9, R9, 0x1, R14 ;  /* 0x0000000109097824 */ /* 0x000fe400078e020e */
[----:B------:R-:W-:Y:S01]  /*0f80*/  IMAD.MOV.U32 R14, RZ, RZ, R8 ;  /* 0x000000ffff0e7224 */ /* 0x000fe200078e0008 */
[----:B------:R-:W-:Y:S04]  /*0f90*/  STL [R24+0x24], R21 ;  /* 0x0000241518007387 */ /* 0x000fe80000100800 */
[----:B------:R0:W-:Y:S02]  /*0fa0*/  STL [R24+0x20], R9 ;  /* 0x0000200918007387 */ /* 0x0001e40000100800 */
[----:B0-----:R-:W-:Y:S01]  /*0fb0*/  IMAD.MOV.U32 R24, RZ, RZ, R6 ;  /* 0x000000ffff187224 */ /* 0x001fe200078e0006 */
[----:B------:R-:W-:Y:S06]  /*0fc0*/  BRA.U UP0, `(.L_x_2) ;  /* 0xfffffffd00247547 */ /* 0x000fec000b83ffff */
[----:B------:R-:W-:Y:S01]  /*0fd0*/  IMAD.MOV.U32 R27, RZ, RZ, R17 ;  /* 0x000000ffff1b7224 */ /* 0x000fe200078e0011 */
[----:B------:R-:W-:Y:S01]  /*0fe0*/  UMOV UR4, URZ ;  /* 0x000000ff00047c82 */ /* 0x000fe20008000000 */
[----:B------:R-:W-:Y:S01]  /*0ff0*/  IMAD.MOV.U32 R20, RZ, RZ, R23 ;  /* 0x000000ffff147224 */ /* 0x000fe200078e0017 */
[----:B------:R-:W-:Y:S01]  /*1000*/  UMOV UR5, URZ ;  /* 0x000000ff00057c82 */ /* 0x000fe20008000000 */
[----:B------:R-:W-:Y:S01]  /*1010*/  IMAD.MOV.U32 R14, RZ, RZ, R18 ;  /* 0x000000ffff0e7224 */ /* 0x000fe200078e0012 */
[----:B------:R-:W-:Y:S01]  /*1020*/  UMOV UR6, URZ ;  /* 0x000000ff00067c82 */ /* 0x000fe20008000000 */
[----:B------:R-:W-:Y:S02]  /*1030*/  IMAD.MOV.U32 R21, RZ, RZ, R2 ;  /* 0x000000ffff157224 */ /* 0x000fe400078e0002 */
[----:B------:R-:W-:Y:S02]  /*1040*/  IMAD.MOV.U32 R15, RZ, RZ, R25 ;  /* 0x000000ffff0f7224 */ /* 0x000fe400078e0019 */
[----:B------:R-:W-:-:S02]  /*1050*/  IMAD.MOV.U32 R10, RZ, RZ, R19 ;  /* 0x000000ffff0a7224 */ /* 0x000fc400078e0013 */
[----:B------:R-:W-:Y:S02]  /*1060*/  IMAD.MOV.U32 R13, RZ, RZ, R16 ;  /* 0x000000ffff0d7224 */ /* 0x000fe400078e0010 */
[----:B------:R-:W-:-:S07]  /*1070*/  IMAD.MOV.U32 R12, RZ, RZ, R11 ;  /* 0x000000ffff0c7224 */ /* 0x000fce00078e000b */
.L_x_3:
[----:B------:R-:W-:Y:S01]  /*1080*/  UIADD3 UR7, UP0, UPT, UR5, UR8, URZ ;  /* 0x0000000805077290 */ /* 0x000fe2000ff1e0ff */
[C-C-:B------:R-:W-:Y:S02]  /*1090*/  SHF.L.W.U32.HI R4, R15.reuse, 0x1a, R15.reuse ;  /* 0x0000001a0f047819 */ /* 0x140fe40000010e0f */
[C-C-:B------:R-:W-:Y:S01]  /*10a0*/  SHF.L.W.U32.HI R5, R15.reuse, 0x15, R15.reuse ;  /* 0x000000150f057819 */ /* 0x140fe20000010e0f */
[----:B------:R-:W-:Y:S01]  /*10b0*/  UIADD3.X UR12, UPT, UPT, UR6, UR9, URZ, UP0, !UPT ;  /* 0x00000009060c7290 */ /* 0x000fe200087fe4ff */
[----:B------:R-:W-:Y:S01]  /*10c0*/  SHF.L.W.U32.HI R6, R15, 0x7, R15 ;  /* 0x000000070f067819 */ /* 0x000fe20000010e0f */
[----:B------:R-:W-:Y:S01]  /*10d0*/  IMAD.U32 R8, RZ, RZ, UR7 ;  /* 0x00000007ff087e24 */ /* 0x000fe2000f8e00ff */
[----:B------:R-:W-:Y:S02]  /*10e0*/  LOP3.LUT R7, R13, R15, R10, 0xb8, !PT ;  /* 0x0000000f0d077212 */ /* 0x000fe400078eb80a */
[----:B------:R-:W-:Y:S01]  /*10f0*/  LOP3.LUT R5, R6, R4, R5, 0x96, !PT ;  /* 0x0000000406057212 */ /* 0x000fe200078e9605 */
[----:B------:R-:W-:Y:S01]  /*1100*/  IMAD.U32 R9, RZ, RZ, UR12 ;  /* 0x0000000cff097e24 */ /* 0x000fe2000f8e00ff */
[----:B------:R-:W-:-:S02]  /*1110*/  SHF.L.W.U32.HI R29, R27, 0x13, R27 ;  /* 0x000000131b1d7819 */ /* 0x000fc40000010e1b */
[C-C-:B------:R-:W-:Y:S02]  /*1120*/  SHF.L.W.U32.HI R4, R27.reuse, 0xa, R27.reuse ;  /* 0x0000000a1b047819 */ /* 0x140fe40000010e1b */
[----:B------:R-:W-:Y:S01]  /*1130*/  SHF.L.W.U32.HI R22, R27, 0x1e, R27 ;  /* 0x0000001e1b167819 */ /* 0x000fe20000010e1b */
[----:B------:R-:W2:Y:S01]  /*1140*/  LDG.E.CONSTANT R24, desc[UR10][R8.64+0x4] ;  /* 0x0000040a08187981 */ /* 0x000ea2000c1e9900 */
[----:B------:R-:W-:Y:S02]  /*1150*/  IADD3 R12, PT, PT, R5, R7, R12 ;  /* 0x00000007050c7210 */ /* 0x000fe40007ffe00c */
[----:B------:R-:W-:Y:S02]  /*1160*/  LOP3.LUT R22, R4, R22, R29, 0x96, !PT ;  /* 0x0000001604167212 */ /* 0x000fe400078e961d */
[----:B------:R-:W3:Y:S04]  /*1170*/  LDG.E.CONSTANT R29, desc[UR10][R8.64] ;  /* 0x0000000a081d7981 */ /* 0x000ee8000c1e9900 */
[----:B------:R-:W3:Y:S02]  /*1180*/  LDL.128 R4, [R0+UR5] ;  /* 0x0000000500047983 */ /* 0x000ee40008100c00 */
[----:B---3--:R-:W-:-:S02]  /*1190*/  IADD3 R4, PT, PT, R4, R12, R29 ;  /* 0x0000000c04047210 */ /* 0x008fc40007ffe01d */
[----:B------:R-:W-:-:S03]  /*11a0*/  LOP3.LUT R29, R20, R14, R27, 0xe8, !PT ;  /* 0x0000000e141d7212 */ /* 0x000fc600078ee81b */
[C---:B------:R-:W-:Y:S01]  /*11b0*/  IMAD.IADD R12, R4.reuse, 0x1, R21 ;  /* 0x00000001040c7824 */ /* 0x040fe200078e0215 */
[----:B------:R-:W-:-:S04]  /*11c0*/  IADD3 R21, PT, PT, R4, R22, R29 ;  /* 0x0000001604157210 */ /* 0x000fc80007ffe01d */
[C-C-:B------:R-:W-:Y:S02]  /*11d0*/  SHF.L.W.U32.HI R29, R12.reuse, 0x15, R12.reuse ;  /* 0x000000150c1d7819 */ /* 0x140fe40000010e0c */
[C-C-:B------:R-:W-:Y:S02]  /*11e0*/  SHF.L.W.U32.HI R4, R12.reuse, 0x1a, R12.reuse ;  /* 0x0000001a0c047819 */ /* 0x140fe40000010e0c */
[----:B------:R-:W-:-:S04]  /*11f0*/  SHF.L.W.U32.HI R22, R12, 0x7, R12 ;  /* 0x000000070c167819 */ /* 0x000fc80000010e0c */
[----:B------:R-:W-:Y:S02]  /*1200*/  LOP3.LUT R4, R22, R4, R29, 0x96, !PT ;  /* 0x0000000416047212 */ /* 0x000fe400078e961d */
[----:B------:R-:W3:Y:S01]  /*1210*/  LDG.E.CONSTANT R29, desc[UR10][R8.64+0x8] ;  /* 0x0000080a081d7981 */ /* 0x000ee2000c1e9900 */
[----:B------:R-:W-:-:S04]  /*1220*/  LOP3.LUT R22, R10, R12, R15, 0xb8, !PT ;  /* 0x0000000c0a167212 */ /* 0x000fc800078eb80f */
[----:B------:R-:W-:Y:S02]  /*1230*/  IADD3 R22, PT, PT, R4, R22, R13 ;  /* 0x0000001604167210 */ /* 0x000fe40007ffe00d */
[----:B------:R0:W4:Y:S02]  /*1240*/  LDG.E.CONSTANT R4, desc[UR10][R8.64+0xc] ;  /* 0x00000c0a08047981 */ /* 0x000124000c1e9900 */
[----:B--2---:R-:W-:-:S05]  /*1250*/  IADD3 R5, PT, PT, R5, R22, R24 ;  /* 0x0000001605057210 */ /* 0x004fca0007ffe018 */
[----:B------:R-:W-:-:S05]  /*1260*/  IMAD.IADD R13, R5, 0x1, R14 ;  /* 0x00000001050d7824 */ /* 0x000fca00078e020e */
[C-C-:B------:R-:W-:Y:S02]  /*1270*/  SHF.L.W.U32.HI R14, R13.reuse, 0x1a, R13.reuse ;  /* 0x0000001a0d0e7819 */ /* 0x140fe40000010e0d */
[C-C-:B------:R-:W-:Y:S02]  /*1280*/  SHF.L.W.U32.HI R22, R13.reuse, 0x15, R13.reuse ;  /* 0x000000150d167819 */ /* 0x140fe40000010e0d */
[----:B------:R-:W-:-:S04]  /*1290*/  SHF.L.W.U32.HI R24, R13, 0x7, R13 ;  /* 0x000000070d187819 */ /* 0x000fc80000010e0d */
[----:B------:R-:W-:Y:S02]  /*12a0*/  LOP3.LUT R14, R24, R14, R22, 0x96, !PT ;  /* 0x0000000e180e7212 */ /* 0x000fe400078e9616 */
[----:B------:R-:W-:-:S04]  /*12b0*/  LOP3.LUT R22, R15, R13, R12, 0xb8, !PT ;  /* 0x0000000d0f167212 */ /* 0x000fc800078eb80c */
[----:B------:R-:W-:Y:S01]  /*12c0*/  IADD3 R14, PT, PT, R14, R22, R10 ;  /* 0x000000160e0e7210 */ /* 0x000fe20007ffe00a */
[----:B------:R-:W-:-:S04]  /*12d0*/  UIADD3 UR4, UPT, UPT, UR4, 0x4, URZ ;  /* 0x0000000404047890 */ /* 0x000fc8000fffe0ff */
[----:B------:R-:W-:Y:S02]  /*12e0*/  UISETP.NE.AND UP0, UPT, UR4, 0x40, UPT ;  /* 0x000000400400788c */ /* 0x000fe4000bf05270 */
[----:B------:R-:W-:-:S04]  /*12f0*/  UIADD3 UR5, UP1, UPT, UR5, 0x10, URZ ;  /* 0x0000001005057890 */ /* 0x000fc8000ff3e0ff */
[----:B------:R-:W-:Y:S01]  /*1300*/  UIADD3.X UR6, UPT, UPT, URZ, UR6, URZ, UP1, !UPT ;  /* 0x00000006ff067290 */ /* 0x000fe20008ffe4ff */
[----:B---3--:R-:W-:-:S05]  /*1310*/  IADD3 R29, PT, PT, R6, R14, R29 ;  /* 0x0000000e061d7210 */ /* 0x008fca0007ffe01d */
[----:B------:R-:W-:-:S05]  /*1320*/  IMAD.IADD R10, R29, 0x1, R20 ;  /* 0x000000011d0a7824 */ /* 0x000fca00078e0214 */
[C-C-:B------:R-:W-:Y:S02]  /*1330*/  SHF.L.W.U32.HI R6, R10.reuse, 0x1a, R10.reuse ;  /* 0x0000001a0a067819 */ /* 0x140fe40000010e0a */
[C-C-:B0-----:R-:W-:Y:S02]  /*1340*/  SHF.L.W.U32.HI R9, R10.reuse, 0x15, R10.reuse ;  /* 0x000000150a097819 */ /* 0x141fe40000010e0a */
[----:B------:R-:W-:Y:S02]  /*1350*/  SHF.L.W.U32.HI R8, R10, 0x7, R10 ;  /* 0x000000070a087819 */ /* 0x000fe40000010e0a */
[C---:B------:R-:W-:Y:S02]  /*1360*/  SHF.L.W.U32.HI R14, R21.reuse, 0xa, R21 ;  /* 0x0000000a150e7819 */ /* 0x040fe40000010e15 */
[----:B------:R-:W-:Y:S02]  /*1370*/  LOP3.LUT R6, R8, R6, R9, 0x96, !PT ;  /* 0x0000000608067212 */ /* 0x000fe400078e9609 */
[----:B------:R-:W-:-:S02]  /*1380*/  SHF.L.W.U32.HI R8, R21, 0x1e, R21 ;  /* 0x0000001e15087819 */ /* 0x000fc40000010e15 */
[----:B------:R-:W-:-:S04]  /*1390*/  SHF.L.W.U32.HI R9, R21, 0x13, R21 ;  /* 0x0000001315097819 */ /* 0x000fc80000010e15 */
[----:B------:R-:W-:Y:S02]  /*13a0*/  LOP3.LUT R14, R14, R8, R9, 0x96, !PT ;  /* 0x000000080e0e7212 */ /* 0x000fe400078e9609 */
[----:B------:R-:W-:-:S04]  /*13b0*/  LOP3.LUT R8, R27, R20, R21, 0xe8, !PT ;  /* 0x000000141b087212 */ /* 0x000fc800078ee815 */
[----:B------:R-:W-:-:S04]  /*13c0*/  IADD3 R14, PT, PT, R5, R14, R8 ;  /* 0x0000000e050e7210 */ /* 0x000fc80007ffe008 */
[C-C-:B------:R-:W-:Y:S02]  /*13d0*/  SHF.L.W.U32.HI R5, R14.reuse, 0x1e, R14.reuse ;  /* 0x0000001e0e057819 */ /* 0x140fe40000010e0e */
[C-C-:B------:R-:W-:Y:S02]  /*13e0*/  SHF.L.W.U32.HI R8, R14.reuse, 0x13, R14.reuse ;  /* 0x000000130e087819 */ /* 0x140fe40000010e0e */
[--C-:B------:R-:W-:Y:S02]  /*13f0*/  SHF.L.W.U32.HI R9, R14, 0xa, R14.reuse ;  /* 0x0000000a0e097819 */ /* 0x100fe40000010e0e */
[----:B------:R-:W-:Y:S02]  /*1400*/  LOP3.LUT R20, R21, R27, R14, 0xe8, !PT ;  /* 0x0000001b15147212 */ /* 0x000fe400078ee80e */
[----:B------:R-:W-:Y:S02]  /*1410*/  LOP3.LUT R8, R9, R5, R8, 0x96, !PT ;  /* 0x0000000509087212 */ /* 0x000fe400078e9608 */
[----:B------:R-:W-:-:S02]  /*1420*/  LOP3.LUT R5, R12, R10, R13, 0xb8, !PT ;  /* 0x0000000a0c057212 */ /* 0x000fc400078eb80d */
[----:B------:R-:W-:Y:S02]  /*1430*/  IADD3 R20, PT, PT, R29, R8, R20 ;  /* 0x000000081d147210 */ /* 0x000fe40007ffe014 */
[----:B------:R-:W-:Y:S02]  /*1440*/  IADD3 R5, PT, PT, R6, R5, R15 ;  /* 0x0000000506057210 */ /* 0x000fe40007ffe00f */
[C-C-:B------:R-:W-:Y:S02]  /*1450*/  SHF.L.W.U32.HI R8, R20.reuse, 0x1e, R20.reuse ;  /* 0x0000001e14087819 */ /* 0x140fe40000010e14 */
[C-C-:B------:R-:W-:Y:S02]  /*1460*/  SHF.L.W.U32.HI R9, R20.reuse, 0x13, R20.reuse ;  /* 0x0000001314097819 */ /* 0x140fe40000010e14 */
[----:B------:R-:W-:Y:S02]  /*1470*/  SHF.L.W.U32.HI R6, R20, 0xa, R20 ;  /* 0x0000000a14067819 */ /* 0x000fe40000010e14 */
[----:B----4-:R-:W-:-:S02]  /*1480*/  IADD3 R4, PT, PT, R7, R5, R4 ;  /* 0x0000000507047210 */ /* 0x010fc40007ffe004 */
[----:B------:R-:W-:Y:S02]  /*1490*/  LOP3.LUT R9, R6, R8, R9, 0x96, !PT ;  /* 0x0000000806097212 */ /* 0x000fe400078e9609 */
[----:B------:R-:W-:Y:S01]  /*14a0*/  LOP3.LUT R5, R14, R21, R20, 0xe8, !PT ;  /* 0x000000150e057212 */ /* 0x000fe200078ee814 */
[----:B------:R-:W-:-:S03]  /*14b0*/  IMAD.IADD R15, R4, 0x1, R27 ;  /* 0x00000001040f7824 */ /* 0x000fc600078e021b */
[----:B------:R-:W-:Y:S01]  /*14c0*/  IADD3 R27, PT, PT, R4, R9, R5 ;  /* 0x00000009041b7210 */ /* 0x000fe20007ffe005 */
[----:B------:R-:W-:Y:S06]  /*14d0*/  BRA.U UP0, `(.L_x_3) ;  /* 0xfffffff900e87547 */ /* 0x000fec000b83ffff */
[----:B------:R-:W-:Y:S01]  /*14e0*/  IMAD.IADD R9, R19, 0x1, R10 ;  /* 0x0000000113097824 */ /* 0x000fe200078e020a */
[----:B------:R-:W-:Y:S01]  /*14f0*/  UMOV UR4, URZ ;  /* 0x000000ff00047c82 */ /* 0x000fe20008000000 */
[----:B------:R-:W-:Y:S02]  /*1500*/  IMAD.IADD R4, R17, 0x1, R27 ;  /* 0x0000000111047824 */ /* 0x000fe400078e021b */
[----:B------:R-:W-:Y:S02]  /*1510*/  IMAD.IADD R5, R23, 0x1, R20 ;  /* 0x0000000117057824 */ /* 0x000fe400078e0214 */
[----:B------:R-:W-:Y:S01]  /*1520*/  IMAD.IADD R6, R18, 0x1, R14 ;  /* 0x0000000112067824 */ /* 0x000fe200078e020e */
[----:B------:R-:W-:Y:S01]  /*1530*/  CS2R R18, SRZ ;  /* 0x0000000000127805 */ /* 0x000fe2000001ff00 */
[----:B------:R-:W-:Y:S01]  /*1540*/  IMAD.IADD R7, R2, 0x1, R21 ;  /* 0x0000000102077824 */ /* 0x000fe200078e0215 */
[----:B------:R-:W-:Y:S01]  /*1550*/  CS2R R20, SRZ ;  /* 0x0000000000147805 */ /* 0x000fe2000001ff00 */
[----:B------:R-:W-:-:S02]  /*1560*/  IMAD.IADD R10, R16, 0x1, R13 ;  /* 0x00000001100a7824 */ /* 0x000fc400078e020d */
[----:B------:R-:W-:Y:S01]  /*1570*/  IMAD.IADD R8, R25, 0x1, R15 ;  /* 0x0000000119087824 */ /* 0x000fe200078e020f */
[----:B------:R0:W-:Y:S01]  /*1580*/  STL.128 [R0], R4 ;  /* 0x0000000400007387 */ /* 0x0001e20000100c00 */
[----:B------:R-:W-:Y:S02]  /*1590*/  IMAD.IADD R11, R11, 0x1, R12 ;  /* 0x000000010b0b7824 */ /* 0x000fe400078e020c */
[----:B------:R-:W-:Y:S02]  /*15a0*/  IMAD.MOV.U32 R16, RZ, RZ, -0x80000000 ;  /* 0x80000000ff107424 */ /* 0x000fe400078e00ff */
[----:B------:R-:W-:Y:S01]  /*15b0*/  IMAD.MOV.U32 R17, RZ, RZ, RZ ;  /* 0x000000ffff117224 */ /* 0x000fe200078e00ff */
[----:B------:R0:W-:Y:S01]  /*15c0*/  STL.128 [R0+0x10], R8 ;  /* 0x0000100800007387 */ /* 0x0001e20000100c00 */
[----:B------:R-:W-:Y:S02]  /*15d0*/  IMAD.MOV.U32 R23, RZ, RZ, 0x100 ;  /* 0x00000100ff177424 */ /* 0x000fe400078e00ff */
[----:B------:R-:W-:Y:S01]  /*15e0*/  IMAD.MOV.U32 R22, RZ, RZ, RZ ;  /* 0x000000ffff167224 */ /* 0x000fe200078e00ff */
[----:B------:R0:W-:Y:S01]  /*15f0*/  STL.128 [R0+0x20], R16 ;  /* 0x0000201000007387 */ /* 0x0001e20000100c00 */
[----:B------:R-:W-:-:S02]  /*1600*/  VIADD R2, R0, 0x28 ;  /* 0x0000002800027836 */ /* 0x000fc40000000000 */
[----:B------:R-:W-:Y:S01]  /*1610*/  IMAD.MOV.U32 R14, RZ, RZ, RZ ;  /* 0x000000ffff0e7224 */ /* 0x000fe200078e00ff */
[----:B------:R0:W-:Y:S06]  /*1620*/  STL.128 [R0+0x30], R20 ;  /* 0x0000301400007387 */ /* 0x0001ec0000100c00 */
.L_x_4:
        /* <DEDUP_REMOVED lines=11> */
[C---:B---3--:R-:W-:Y:S02]  /*16e0*/  SHF.L.W.U32.HI R17, R6.reuse, 0x19, R6 ;  /* 0x0000001906117819 */ /* 0x048fe40000010e06 */
        /* <DEDUP_REMOVED lines=30> */
[----:B------:R-:W-:Y:S01]  /*18d0*/  LOP3.LUT R9, R13, R9, R14, 0x96, !PT ;  /* 0x000000090d097212 */ /* 0x000fe200078e960e */
[----:B------:R-:W-:Y:S01]  /*18e0*/  IMAD.MOV.U32 R14, RZ, RZ, R8 ;  /* 0x000000ffff0e7224 */ /* 0x000fe200078e0008 */
[----:B------:R-:W-:Y:S02]  /*18f0*/  LOP3.LUT R15, R17, R15, R16, 0x96, !PT ;  /* 0x0000000f110f7212 */ /* 0x000fe400078e9610 */
[----:B------:R-:W-:Y:S02]  /*1900*/  IADD3 R7, PT, PT, R7, R18, R12 ;  /* 0x0000001207077210 */ /* 0x000fe40007ffe00c */
        /* <DEDUP_REMOVED lines=9> */
[----:B------:R-:W-:Y:S01]  /*19a0*/  UIADD3 UR4, UP0, UPT, UR8, 0x8, URZ ;  /* 0x0000000808047890 */ /* 0x000fe2000ff1e0ff */
[----:B------:R-:W-:Y:S02]  /*19b0*/  IMAD.MOV.U32 R15, RZ, RZ, 0x5be0cd19 ;  /* 0x5be0cd19ff0f7424 */ /* 0x000fe400078e00ff */
[----:B------:R-:W-:Y:S01]  /*19c0*/  IMAD.MOV.U32 R14, RZ, RZ, 0x1f83d9ab ;  /* 0x1f83d9abff0e7424 */ /* 0x000fe200078e00ff */
[----:B------:R-:W-:Y:S01]  /*19d0*/  UIADD3.X UR5, UPT, UPT, URZ, UR9, URZ, UP0, !UPT ;  /* 0x00000009ff057290 */ /* 0x000fe200087fe4ff */
[----:B------:R-:W-:Y:S02]  /*19e0*/  IMAD.MOV.U32 R10, RZ, RZ, -0x64fa9774 ;  /* 0x9b05688cff0a7424 */ /* 0x000fe400078e00ff */
[----:B------:R-:W-:Y:S02]  /*19f0*/  IMAD.MOV.U32 R13, RZ, RZ, 0x510e527f ;  /* 0x510e527fff0d7424 */ /* 0x000fe400078e00ff */
[----:B------:R-:W-:Y:S02]  /*1a00*/  IMAD.MOV.U32 R12, RZ, RZ, -0x5ab00ac6 ;  /* 0xa54ff53aff0c7424 */ /* 0x000fe400078e00ff */
[----:B------:R-:W-:-:S02]  /*1a10*/  IMAD.MOV.U32 R2, RZ, RZ, 0x3c6ef372 ;  /* 0x3c6ef372ff027424 */ /* 0x000fc400078e00ff */
[----:B------:R-:W-:Y:S02]  /*1a20*/  IMAD.MOV.U32 R11, RZ, RZ, -0x4498517b ;  /* 0xbb67ae85ff0b7424 */ /* 0x000fe400078e00ff */
[----:B------:R-:W-:Y:S02]  /*1a30*/  IMAD.MOV.U32 R17, RZ, RZ, 0x6a09e667 ;  /* 0x6a09e667ff117424 */ /* 0x000fe400078e00ff */
[----:B------:R-:W-:Y:S02]  /*1a40*/  IMAD.U32 R9, RZ, RZ, UR5 ;  /* 0x00000005ff097e24 */ /* 0x000fe4000f8e00ff */
[----:B------:R-:W-:Y:S01]  /*1a50*/  IMAD.U32 R8, RZ, RZ, UR4 ;  /* 0x00000004ff087e24 */ /* 0x000fe2000f8e00ff */
[----:B------:R-:W-:-:S06]  /*1a60*/  UMOV UR4, URZ ;  /* 0x000000ff00047c82 */ /* 0x000fcc0008000000 */
.L_x_5:
[----:B------:R0:W2:Y:S04]  /*1a70*/  LDL.128 R4, [R0] ;  /* 0x0000000000047983 */ /* 0x0000a80000100c00 */
[----:B------:R-:W2:Y:S04]  /*1a80*/  LDG.E.CONSTANT R23, desc[UR10][R8.64+-0x8] ;  /* 0xfffff80a08177981 */ /* 0x000ea8000c1e9900 */
[----:B------:R-:W3:Y:S04]  /*1a90*/  LDG.E.CONSTANT R18, desc[UR10][R8.64+-0x4] ;  /* 0xfffffc0a08127981 */ /* 0x000ee8000c1e9900 */
[----:B------:R-:W4:Y:S04]  /*1aa0*/  LDG.E.CONSTANT R19, desc[UR10][R8.64] ;  /* 0x0000000a08137981 */ /* 0x000f28000c1e9900 */
[----:B------:R1:W5:Y:S01]  /*1ab0*/  LDG.E.CONSTANT R16, desc[UR10][R8.64+0x4] ;  /* 0x0000040a08107981 */ /* 0x000362000c1e9900 */
[C-C-:B------:R-:W-:Y:S01]  /*1ac0*/  SHF.L.W.U32.HI R20, R13.reuse, 0x1a, R13.reuse ;  /* 0x0000001a0d147819 */ /* 0x140fe20000010e0d */
[----:B------:R-:W-:Y:S01]  /*1ad0*/  UIADD3 UR4, UPT, UPT, UR4, 0x4, URZ ;  /* 0x0000000404047890 */ /* 0x000fe2000fffe0ff */
[C-C-:B------:R-:W-:Y:S01]  /*1ae0*/  SHF.L.W.U32.HI R21, R13.reuse, 0x15, R13.reuse ;  /* 0x000000150d157819 */ /* 0x140fe20000010e0d */
[----:B0-----:R-:W-:Y:S01]  /*1af0*/  VIADD R0, R0, 0x10 ;  /* 0x0000001000007836 */ /* 0x001fe20000000000 */
[----:B------:R-:W-:Y:S01]  /*1b00*/  SHF.L.W.U32.HI R22, R13, 0x7, R13 ;  /* 0x000000070d167819 */ /* 0x000fe20000010e0d */
[----:B------:R-:W-:-:S03]  /*1b10*/  UISETP.NE.AND UP0, UPT, UR4, 0x40, UPT ;  /* 0x000000400400788c */ /* 0x000fc6000bf05270 */
[----:B------:R-:W-:Y:S02]  /*1b20*/  LOP3.LUT R20, R22, R20, R21, 0x96, !PT ;  /* 0x0000001416147212 */ /* 0x000fe400078e9615 */
[----:B------:R-:W-:Y:S02]  /*1b30*/  LOP3.LUT R21, R14, R13, R10, 0xb8, !PT ;  /* 0x0000000d0e157212 */ /* 0x000fe400078eb80a */
[----:B-1----:R-:W-:Y:S02]  /*1b40*/  IADD3 R8, P0, PT, R8, 0x10, RZ ;  /* 0x0000001008087810 */ /* 0x002fe40007f1e0ff */
[----:B------:R-:W-:-:S03]  /*1b50*/  IADD3 R21, PT, PT, R20, R21, R15 ;  /* 0x0000001514157210 */ /* 0x000fc60007ffe00f */
[----:B------:R-:W-:Y:S01]  /*1b60*/  IMAD.X R9, RZ, RZ, R9, P0 ;  /* 0x000000ffff097224 */ /* 0x000fe200000e0609 */
        /* <DEDUP_REMOVED lines=8> */
[----:B------:R-:W-:Y:S02]  /*1bf0*/  IADD3 R20, PT, PT, R25, R20, R14 ;  /* 0x0000001419147210 */ /* 0x000fe40007ffe00e */
[--C-:B------:R-:W-:Y:S02]  /*1c00*/  SHF.L.W.U32.HI R23, R17, 0x13, R17.reuse ;  /* 0x0000001311177819 */ /* 0x100fe40000010e11 */
[----:B---3--:R-:W-:Y:S02]  /*1c10*/  IADD3 R5, PT, PT, R5, R20, R18 ;  /* 0x0000001405057210 */ /* 0x008fe40007ffe012 */
[----:B------:R-:W-:-:S03]  /*1c20*/  SHF.L.W.U32.HI R12, R17, 0xa, R17 ;  /* 0x0000000a110c7819 */ /* 0x000fc60000010e11 */
[----:B------:R-:W-:Y:S01]  /*1c30*/  IMAD.IADD R14, R5, 0x1, R2 ;  /* 0x00000001050e7824 */ /* 0x000fe200078e0202 */
[----:B------:R-:W-:Y:S02]  /*1c40*/  LOP3.LUT R12, R12, R4, R23, 0x96, !PT ;  /* 0x000000040c0c7212 */ /* 0x000fe400078e9617 */
[----:B------:R-:W-:Y:S02]  /*1c50*/  LOP3.LUT R4, R11, R2, R17, 0xe8, !PT ;  /* 0x000000020b047212 */ /* 0x000fe400078ee811 */
[C-C-:B------:R-:W-:Y:S02]  /*1c60*/  SHF.L.W.U32.HI R18, R14.reuse, 0x1a, R14.reuse ;  /* 0x0000001a0e127819 */ /* 0x140fe40000010e0e */
[C-C-:B------:R-:W-:Y:S02]  /*1c70*/  SHF.L.W.U32.HI R23, R14.reuse, 0x15, R14.reuse ;  /* 0x000000150e177819 */ /* 0x140fe40000010e0e */
[----:B------:R-:W-:Y:S02]  /*1c80*/  SHF.L.W.U32.HI R20, R14, 0x7, R14 ;  /* 0x000000070e147819 */ /* 0x000fe40000010e0e */
[----:B------:R-:W-:-:S02]  /*1c90*/  IADD3 R12, PT, PT, R21, R12, R4 ;  /* 0x0000000c150c7210 */ /* 0x000fc40007ffe004 */
[----:B------:R-:W-:Y:S02]  /*1ca0*/  LOP3.LUT R23, R20, R18, R23, 0x96, !PT ;  /* 0x0000001214177212 */ /* 0x000fe400078e9617 */
[C-C-:B------:R-:W-:Y:S02]  /*1cb0*/  SHF.L.W.U32.HI R2, R12.reuse, 0x1e, R12.reuse ;  /* 0x0000001e0c027819 */ /* 0x140fe40000010e0c */
[C-C-:B------:R-:W-:Y:S02]  /*1cc0*/  SHF.L.W.U32.HI R21, R12.reuse, 0x13, R12.reuse ;  /* 0x000000130c157819 */ /* 0x140fe40000010e0c */
[----:B------:R-:W-:Y:S02]  /*1cd0*/  SHF.L.W.U32.HI R4, R12, 0xa, R12 ;  /* 0x0000000a0c047819 */ /* 0x000fe40000010e0c */
[----:B------:R-:W-:Y:S02]  /*1ce0*/  LOP3.LUT R18, R13, R14, R15, 0xb8, !PT ;  /* 0x0000000e0d127212 */ /* 0x000fe400078eb80f */
[----:B------:R-:W-:-:S02]  /*1cf0*/  LOP3.LUT R2, R4, R2, R21, 0x96, !PT ;  /* 0x0000000204027212 */ /* 0x000fc400078e9615 */
[----:B------:R-:W-:Y:S02]  /*1d00*/  IADD3 R18, PT, PT, R23, R18, R10 ;  /* 0x0000001217127210 */ /* 0x000fe40007ffe00a */
[----:B------:R-:W-:Y:S02]  /*1d10*/  LOP3.LUT R4, R17, R11, R12, 0xe8, !PT ;  /* 0x0000000b11047212 */ /* 0x000fe400078ee80c */
[----:B----4-:R-:W-:Y:S02]  /*1d20*/  IADD3 R6, PT, PT, R6, R18, R19 ;  /* 0x0000001206067210 */ /* 0x010fe40007ffe013 */
[----:B------:R-:W-:-:S03]  /*1d30*/  IADD3 R2, PT, PT, R5, R2, R4 ;  /* 0x0000000205027210 */ /* 0x000fc60007ffe004 */
[----:B------:R-:W-:Y:S01]  /*1d40*/  IMAD.IADD R10, R6, 0x1, R11 ;  /* 0x00000001060a7824 */ /* 0x000fe200078e020b */
[C-C-:B------:R-:W-:Y:S02]  /*1d50*/  SHF.L.W.U32.HI R4, R2.reuse, 0x1e, R2.reuse ;  /* 0x0000001e02047819 */ /* 0x140fe40000010e02 */
[C-C-:B------:R-:W-:Y:S02]  /*1d60*/  SHF.L.W.U32.HI R5, R2.reuse, 0x13, R2.reuse ;  /* 0x0000001302057819 */ /* 0x140fe40000010e02 */
[--C-:B------:R-:W-:Y:S02]  /*1d70*/  SHF.L.W.U32.HI R18, R2, 0xa, R2.reuse ;  /* 0x0000000a02127819 */ /* 0x100fe40000010e02 */
[----:B------:R-:W-:Y:S02]  /*1d80*/  LOP3.LUT R11, R12, R17, R2, 0xe8, !PT ;  /* 0x000000110c0b7212 */ /* 0x000fe400078ee802 */
[----:B------:R-:W-:Y:S02]  /*1d90*/  LOP3.LUT R5, R18, R4, R5, 0x96, !PT ;  /* 0x0000000412057212 */ /* 0x000fe400078e9605 */
[----:B------:R-:W-:-:S02]  /*1da0*/  SHF.L.W.U32.HI R4, R10, 0x1a, R10 ;  /* 0x0000001a0a047819 */ /* 0x000fc40000010e0a */
[C-C-:B------:R-:W-:Y:S02]  /*1db0*/  SHF.L.W.U32.HI R19, R10.reuse, 0x15, R10.reuse ;  /* 0x000000150a137819 */ /* 0x140fe40000010e0a */
[----:B------:R-:W-:Y:S02]  /*1dc0*/  SHF.L.W.U32.HI R18, R10, 0x7, R10 ;  /* 0x000000070a127819 */ /* 0x000fe40000010e0a */
[----:B------:R-:W-:Y:S02]  /*1dd0*/  IADD3 R11, PT, PT, R6, R5, R11 ;  /* 0x00000005060b7210 */ /* 0x000fe40007ffe00b */
[----:B------:R-:W-:Y:S02]  /*1de0*/  LOP3.LUT R4, R18, R4, R19, 0x96, !PT ;  /* 0x0000000412047212 */ /* 0x000fe400078e9613 */
[----:B------:R-:W-:Y:S02]  /*1df0*/  LOP3.LUT R5, R15, R10, R14, 0xb8, !PT ;  /* 0x0000000a0f057212 */ /* 0x000fe400078eb80e */
[----:B------:R-:W-:-:S02]  /*1e00*/  SHF.L.W.U32.HI R6, R11, 0x1e, R11 ;  /* 0x0000001e0b067819 */ /* 0x000fc40000010e0b */
[----:B------:R-:W-:Y:S02]  /*1e10*/  IADD3 R4, PT, PT, R4, R5, R13 ;  /* 0x0000000504047210 */ /* 0x000fe40007ffe00d */
[C-C-:B------:R-:W-:Y:S02]  /*1e20*/  SHF.L.W.U32.HI R19, R11.reuse, 0x13, R11.reuse ;  /* 0x000000130b137819 */ /* 0x140fe40000010e0b */
[----:B------:R-:W-:Y:S02]  /*1e30*/  SHF.L.W.U32.HI R18, R11, 0xa, R11 ;  /* 0x0000000a0b127819 */ /* 0x000fe40000010e0b */
[----:B-----5:R-:W-:Y:S02]  /*1e40*/  IADD3 R4, PT, PT, R7, R4, R16 ;  /* 0x0000000407047210 */ /* 0x020fe40007ffe010 */
[----:B------:R-:W-:Y:S02]  /*1e50*/  LOP3.LUT R19, R18, R6, R19, 0x96, !PT ;  /* 0x0000000612137212 */ /* 0x000fe400078e9613 */
[----:B------:R-:W-:Y:S01]  /*1e60*/  LOP3.LUT R5, R2, R12, R11, 0xe8, !PT ;  /* 0x0000000c02057212 */ /* 0x000fe200078ee80b */
[----:B------:R-:W-:-:S03]  /*1e70*/  IMAD.IADD R13, R4, 0x1, R17 ;  /* 0x00000001040d7824 */ /* 0x000fc600078e0211 */
[----:B------:R-:W-:Y:S01]  /*1e80*/  IADD3 R17, PT, PT, R4, R19, R5 ;  /* 0x0000001304117210 */ /* 0x000fe20007ffe005 */
[----:B------:R-:W-:Y:S06]  /*1e90*/  BRA.U UP0, `(.L_x_5) ;  /* 0xfffffff900f47547 */ /* 0x000fec000b83ffff */
[----:B------:R-:W0:Y:S01]  /*1ea0*/  LDC.64 R4, c[0x0][0x388] ;  /* 0x0000e200ff047b82 */ /* 0x000e220000000a00 */
[----:B------:R-:W-:Y:S02]  /*1eb0*/  IMAD.SHL.U32 R3, R3, 0x8, RZ ;  /* 0x0000000803037824 */ /* 0x000fe400078e00ff */
[----:B------:R-:W-:Y:S02]  /*1ec0*/  VIADD R17, R17, 0x6a09e667 ;  /* 0x6a09e66711117836 */ /* 0x000fe40000000000 */
[----:B------:R-:W-:Y:S02]  /*1ed0*/  VIADD R11, R11, 0xbb67ae85 ;  /* 0xbb67ae850b0b7836 */ /* 0x000fe40000000000 */
[----:B------:R-:W-:Y:S02]  /*1ee0*/  VIADD R7, R12, 0xa54ff53a ;  /* 0xa54ff53a0c077836 */ /* 0x000fe40000000000 */
[----:B------:R-:W-:Y:S02]  /*1ef0*/  VIADD R13, R13, 0x510e527f ;  /* 0x510e527f0d0d7836 */ /* 0x000fe40000000000 */
[----:B------:R-:W-:-:S02]  /*1f00*/  VIADD R9, R10, 0x9b05688c ;  /* 0x9b05688c0a097836 */ /* 0x000fc40000000000 */
[----:B------:R-:W-:Y:S02]  /*1f10*/  VIADD R19, R14, 0x1f83d9ab ;  /* 0x1f83d9ab0e137836 */ /* 0x000fe40000000000 */
[----:B------:R-:W-:Y:S02]  /*1f20*/  VIADD R15, R15, 0x5be0cd19 ;  /* 0x5be0cd190f0f7836 */ /* 0x000fe40000000000 */
[----:B0-----:R-:W-:-:S04]  /*1f30*/  IMAD.WIDE R4, R3, 0x4, R4 ;  /* 0x0000000403047825 */ /* 0x001fc800078e0204 */
[----:B------:R-:W-:Y:S01]  /*1f40*/  VIADD R3, R2, 0x3c6ef372 ;  /* 0x3c6ef37202037836 */ /* 0x000fe20000000000 */
[----:B------:R-:W-:Y:S04]  /*1f50*/  STG.E desc[UR10][R4.64], R17 ;  /* 0x0000001104007986 */ /* 0x000fe8000c10190a */
[----:B------:R-:W-:Y:S04]  /*1f60*/  STG.E desc[UR10][R4.64+0x4], R11 ;  /* 0x0000040b04007986 */ /* 0x000fe8000c10190a */
[----:B------:R-:W-:Y:S04]  /*1f70*/  STG.E desc[UR10][R4.64+0x8], R3 ;  /* 0x0000080304007986 */ /* 0x000fe8000c10190a */
[----:B------:R-:W-:Y:S04]  /*1f80*/  STG.E desc[UR10][R4.64+0xc], R7 ;  /* 0x00000c0704007986 */ /* 0x000fe8000c10190a */
[----:B------:R-:W-:Y:S04]  /*1f90*/  STG.E desc[UR10][R4.64+0x10], R13 ;  /* 0x0000100d04007986 */ /* 0x000fe8000c10190a */
[----:B------:R-:W-:Y:S04]  /*1fa0*/  STG.E desc[UR10][R4.64+0x14], R9 ;  /* 0x0000140904007986 */ /* 0x000fe8000c10190a */
[----:B------:R-:W-:Y:S04]  /*1fb0*/  STG.E desc[UR10][R4.64+0x18], R19 ;  /* 0x0000181304007986 */ /* 0x000fe8000c10190a */
[----:B------:R-:W-:Y:S01]  /*1fc0*/  STG.E desc[UR10][R4.64+0x1c], R15 ;  /* 0x00001c0f04007986 */ /* 0x000fe2000c10190a */
[----:B------:R-:W-:Y:S05]  /*1fd0*/  EXIT ;  /* 0x000000000000794d */ /* 0x000fea0003800000 */
.L_x_6:
[----:B------:R-:W-:-:S00]  /*1fe0*/  BRA `(.L_x_6) ;  /* 0xfffffffc00fc7947 */ /* 0x000fc0000383ffff */
[----:B------:R-:W-:-:S00]  /*1ff0*/  NOP ;  /* 0x0000000000007918 */ /* 0x000fc00000000000 */
        /* <DEDUP_REMOVED lines=8> */
.L_x_7:


//--------------------- .nv.global.init           --------------------------
	.section	.nv.global.init,"aw",@progbits
	.align	4
.nv.global.init:
	.type		K,@object
	.size		K,(.L_0 - K)
K:
        /*0000*/ 	.byte	0x98, 0x2f, 0x8a, 0x42, 0x91, 0x44, 0x37, 0x71, 0xcf, 0xfb, 0xc0, 0xb5, 0xa5, 0xdb, 0xb5, 0xe9
        /* <DEDUP_REMOVED lines=15> */
.L_0:


//--------------------- .nv.shared.reserved.0     --------------------------
	.section	.nv.shared.reserved.0,"aw",@nobits
	.weak		__nv_reservedSMEM_offset_0_alias
	.size		__nv_reservedSMEM_offset_0_alias, 0, 64
	.other		__nv_reservedSMEM_offset_0_alias,@"STO_CUDA_RESERVED_SHARED STV_DEFAULT"
__nv_reservedSMEM_offset_0_alias:
	.zero		0
	.zero		64


//--------------------- .nv.constant0._Z25double_sha256_full_kernelPKjPji --------------------------
	.section	.nv.constant0._Z25double_sha256_full_kernelPKjPji,"a",@progbits
	.sectionflags	@""
	.align	4
.nv.constant0._Z25double_sha256_full_kernelPKjPji:
	.zero		916


//--------------------- SYMBOLS --------------------------

	.type		.nv.reservedSmem.offset0,@object
	.size		.nv.reservedSmem.offset0,0x4
